//
// Generated by NVIDIA NVVM Compiler
//
// Compiler Build ID: CL-36424714
// Cuda compilation tools, release 13.0, V13.0.88
// Based on NVVM 20.0.0
//

.version 9.0
.target sm_100
.address_size 64

	// .globl	_Z11setInitialXxiPi
// _ZZ11findHighestPtS_PiE6scount has been demoted
// _ZZ11findHighestPtS_PiE9slocation has been demoted

.visible .entry _Z11setInitialXxiPi(
	.param .u64 _Z11setInitialXxiPi_param_0,
	.param .u32 _Z11setInitialXxiPi_param_1,
	.param .u64 .ptr .align 1 _Z11setInitialXxiPi_param_2
)
{
	.reg .pred 	%p<6>;
	.reg .b32 	%r<60>;
	.reg .b64 	%rd<59>;

	ld.param.u32 	%r54, [_Z11setInitialXxiPi_param_1];
	add.s32 	%r57, %r54, 1;
	add.s32 	%r56, %r54, 2;
	add.s32 	%r55, %r54, 3;
	mov.b32 	%r59, 0;
	mov.b32 	%r58, 32;
	ld.param.u64 	%rd57, [_Z11setInitialXxiPi_param_0];
$L__BB0_1:
	cvt.u64.u32 	%rd3, %r57;
	mul.lo.s64 	%rd4, %rd3, 25544794734329856;
	mul.wide.s32 	%rd5, %r57, %r57;
	cvt.u64.u32 	%rd6, %r56;
	mul.lo.s64 	%rd7, %rd6, 25544794734329856;
	mul.wide.s32 	%rd8, %r56, %r56;
	cvt.u64.u32 	%rd9, %r55;
	mul.lo.s64 	%rd10, %rd9, 25544794734329856;
	mul.wide.s32 	%rd11, %r55, %r55;
	cvt.u64.u32 	%rd12, %r54;
	mul.lo.s64 	%rd13, %rd12, 25544794734329856;
	mul.wide.s32 	%rd14, %r54, %r54;
	mul.lo.s64 	%rd15, %rd14, 21419611790508032;
	shr.s64 	%rd16, %rd15, 32;
	shr.s64 	%rd17, %rd13, 32;
	mov.u32 	%r20, %ctaid.y;
	mov.u32 	%r21, %ntid.y;
	mov.u32 	%r22, %tid.y;
	mad.lo.s32 	%r10, %r20, %r21, %r22;
	add.s32 	%r23, %r10, -1875000;
	cvt.u64.u32 	%rd18, %r23;
	mul.lo.s64 	%rd19, %rd18, 1673795999891456;
	shr.s64 	%rd20, %rd19, 32;
	add.s64 	%rd21, %rd20, %rd57;
	mul.wide.s32 	%rd22, %r23, %r23;
	cvt.s64.s32 	%rd23, %rd22;
	mad.lo.s64 	%rd24, %rd23, 4392871, %rd21;
	add.s64 	%rd25, %rd24, %rd17;
	add.s64 	%rd26, %rd25, %rd16;
	xor.b64  	%rd27, %rd26, 25303508018;
	mad.lo.s64 	%rd28, %rd27, 25214903917, 11;
	shr.u64 	%rd29, %rd28, 17;
	cvt.u32.u64 	%r24, %rd29;
	and.b32  	%r25, %r24, 2147483647;
	mul.lo.s32 	%r26, %r25, -858993459;
	shf.l.wrap.b32 	%r27, %r26, %r26, 31;
	setp.lt.u32 	%p1, %r27, 429496730;
	selp.u32 	%r28, 1, 0, %p1;
	add.s32 	%r11, %r58, -4;
	add.s32 	%r29, %r58, -1;
	shl.b32 	%r30, %r28, %r29;
	or.b32  	%r31, %r30, %r59;
	mul.lo.s64 	%rd30, %rd5, 21419611790508032;
	shr.s64 	%rd31, %rd30, 32;
	shr.s64 	%rd32, %rd4, 32;
	add.s64 	%rd33, %rd24, %rd32;
	add.s64 	%rd34, %rd33, %rd31;
	xor.b64  	%rd35, %rd34, 25303508018;
	mad.lo.s64 	%rd36, %rd35, 25214903917, 11;
	shr.u64 	%rd37, %rd36, 17;
	cvt.u32.u64 	%r32, %rd37;
	and.b32  	%r33, %r32, 2147483647;
	mul.lo.s32 	%r34, %r33, -858993459;
	shf.l.wrap.b32 	%r35, %r34, %r34, 31;
	setp.lt.u32 	%p2, %r35, 429496730;
	selp.u32 	%r36, 1, 0, %p2;
	add.s32 	%r37, %r58, -2;
	shl.b32 	%r38, %r36, %r37;
	or.b32  	%r39, %r38, %r31;
	mul.lo.s64 	%rd38, %rd8, 21419611790508032;
	shr.s64 	%rd39, %rd38, 32;
	shr.s64 	%rd40, %rd7, 32;
	add.s64 	%rd41, %rd24, %rd40;
	add.s64 	%rd42, %rd41, %rd39;
	xor.b64  	%rd43, %rd42, 25303508018;
	mad.lo.s64 	%rd44, %rd43, 25214903917, 11;
	shr.u64 	%rd45, %rd44, 17;
	cvt.u32.u64 	%r40, %rd45;
	and.b32  	%r41, %r40, 2147483647;
	mul.lo.s32 	%r42, %r41, -858993459;
	shf.l.wrap.b32 	%r43, %r42, %r42, 31;
	setp.lt.u32 	%p3, %r43, 429496730;
	selp.u32 	%r44, 1, 0, %p3;
	add.s32 	%r45, %r58, -3;
	shl.b32 	%r46, %r44, %r45;
	or.b32  	%r47, %r46, %r39;
	mul.lo.s64 	%rd46, %rd11, 21419611790508032;
	shr.s64 	%rd47, %rd46, 32;
	shr.s64 	%rd48, %rd10, 32;
	add.s64 	%rd49, %rd24, %rd48;
	add.s64 	%rd50, %rd49, %rd47;
	xor.b64  	%rd51, %rd50, 25303508018;
	mad.lo.s64 	%rd52, %rd51, 25214903917, 11;
	shr.u64 	%rd53, %rd52, 17;
	cvt.u32.u64 	%r48, %rd53;
	and.b32  	%r49, %r48, 2147483647;
	mul.lo.s32 	%r50, %r49, -858993459;
	shf.l.wrap.b32 	%r51, %r50, %r50, 31;
	setp.lt.u32 	%p4, %r51, 429496730;
	selp.u32 	%r52, 1, 0, %p4;
	shl.b32 	%r53, %r52, %r11;
	or.b32  	%r59, %r53, %r47;
	add.s32 	%r57, %r57, 4;
	add.s32 	%r56, %r56, 4;
	add.s32 	%r55, %r55, 4;
	add.s32 	%r54, %r54, 4;
	setp.ne.s32 	%p5, %r11, 0;
	mov.u32 	%r58, %r11;
	@%p5 bra 	$L__BB0_1;
	ld.param.u64 	%rd58, [_Z11setInitialXxiPi_param_2];
	cvta.to.global.u64 	%rd54, %rd58;
	mul.wide.u32 	%rd55, %r10, 4;
	add.s64 	%rd56, %rd54, %rd55;
	st.global.u32 	[%rd56], %r59;
	ret;

}
	// .globl	_Z4setXxiPi
.visible .entry _Z4setXxiPi(
	.param .u64 _Z4setXxiPi_param_0,
	.param .u32 _Z4setXxiPi_param_1,
	.param .u64 .ptr .align 1 _Z4setXxiPi_param_2
)
{
	.reg .pred 	%p<6>;
	.reg .b32 	%r<66>;
	.reg .b64 	%rd<61>;

	ld.param.u64 	%rd3, [_Z4setXxiPi_param_0];
	ld.param.u32 	%r19, [_Z4setXxiPi_param_1];
	ld.param.u64 	%rd2, [_Z4setXxiPi_param_2];
	cvta.to.global.u64 	%rd4, %rd2;
	mov.u32 	%r20, %ctaid.y;
	mov.u32 	%r21, %ntid.y;
	mov.u32 	%r22, %tid.y;
	mad.lo.s32 	%r23, %r20, %r21, %r22;
	mul.wide.u32 	%rd5, %r23, 4;
	add.s64 	%rd6, %rd4, %rd5;
	ld.global.u32 	%r24, [%rd6];
	shl.b32 	%r65, %r24, 16;
	add.s32 	%r25, %r23, -1875000;
	cvt.u64.u32 	%rd7, %r25;
	mul.wide.s32 	%rd8, %r25, %r25;
	cvt.s64.s32 	%rd9, %rd8;
	mul.lo.s64 	%rd10, %rd7, 1673795999891456;
	shr.s64 	%rd11, %rd10, 32;
	add.s64 	%rd12, %rd11, %rd3;
	mad.lo.s64 	%rd1, %rd9, 4392871, %rd12;
	add.s32 	%r63, %r19, 17;
	add.s32 	%r62, %r19, 18;
	add.s32 	%r61, %r19, 19;
	add.s32 	%r60, %r19, 16;
	mov.b32 	%r64, 16;
$L__BB1_1:
	cvt.u64.u32 	%rd13, %r63;
	mul.lo.s64 	%rd14, %rd13, 25544794734329856;
	mul.wide.s32 	%rd15, %r63, %r63;
	cvt.u64.u32 	%rd16, %r62;
	mul.lo.s64 	%rd17, %rd16, 25544794734329856;
	mul.wide.s32 	%rd18, %r62, %r62;
	cvt.u64.u32 	%rd19, %r61;
	mul.lo.s64 	%rd20, %rd19, 25544794734329856;
	mul.wide.s32 	%rd21, %r61, %r61;
	cvt.u64.u32 	%rd22, %r60;
	mul.lo.s64 	%rd23, %rd22, 25544794734329856;
	mul.wide.s32 	%rd24, %r60, %r60;
	mul.lo.s64 	%rd25, %rd24, 21419611790508032;
	shr.s64 	%rd26, %rd25, 32;
	shr.s64 	%rd27, %rd23, 32;
	add.s64 	%rd28, %rd1, %rd27;
	add.s64 	%rd29, %rd28, %rd26;
	xor.b64  	%rd30, %rd29, 25303508018;
	mad.lo.s64 	%rd31, %rd30, 25214903917, 11;
	shr.u64 	%rd32, %rd31, 17;
	cvt.u32.u64 	%r26, %rd32;
	and.b32  	%r27, %r26, 2147483647;
	mul.lo.s32 	%r28, %r27, -858993459;
	shf.l.wrap.b32 	%r29, %r28, %r28, 31;
	setp.lt.u32 	%p1, %r29, 429496730;
	selp.u32 	%r30, 1, 0, %p1;
	add.s32 	%r12, %r64, -4;
	add.s32 	%r31, %r64, -1;
	shl.b32 	%r32, %r30, %r31;
	or.b32  	%r33, %r32, %r65;
	mul.lo.s64 	%rd33, %rd15, 21419611790508032;
	shr.s64 	%rd34, %rd33, 32;
	shr.s64 	%rd35, %rd14, 32;
	add.s64 	%rd36, %rd1, %rd35;
	add.s64 	%rd37, %rd36, %rd34;
	xor.b64  	%rd38, %rd37, 25303508018;
	mad.lo.s64 	%rd39, %rd38, 25214903917, 11;
	shr.u64 	%rd40, %rd39, 17;
	cvt.u32.u64 	%r34, %rd40;
	and.b32  	%r35, %r34, 2147483647;
	mul.lo.s32 	%r36, %r35, -858993459;
	shf.l.wrap.b32 	%r37, %r36, %r36, 31;
	setp.lt.u32 	%p2, %r37, 429496730;
	selp.u32 	%r38, 1, 0, %p2;
	add.s32 	%r39, %r64, -2;
	shl.b32 	%r40, %r38, %r39;
	or.b32  	%r41, %r40, %r33;
	mul.lo.s64 	%rd41, %rd18, 21419611790508032;
	shr.s64 	%rd42, %rd41, 32;
	shr.s64 	%rd43, %rd17, 32;
	add.s64 	%rd44, %rd1, %rd43;
	add.s64 	%rd45, %rd44, %rd42;
	xor.b64  	%rd46, %rd45, 25303508018;
	mad.lo.s64 	%rd47, %rd46, 25214903917, 11;
	shr.u64 	%rd48, %rd47, 17;
	cvt.u32.u64 	%r42, %rd48;
	and.b32  	%r43, %r42, 2147483647;
	mul.lo.s32 	%r44, %r43, -858993459;
	shf.l.wrap.b32 	%r45, %r44, %r44, 31;
	setp.lt.u32 	%p3, %r45, 429496730;
	selp.u32 	%r46, 1, 0, %p3;
	add.s32 	%r47, %r64, -3;
	shl.b32 	%r48, %r46, %r47;
	or.b32  	%r49, %r48, %r41;
	mul.lo.s64 	%rd49, %rd21, 21419611790508032;
	shr.s64 	%rd50, %rd49, 32;
	shr.s64 	%rd51, %rd20, 32;
	add.s64 	%rd52, %rd1, %rd51;
	add.s64 	%rd53, %rd52, %rd50;
	xor.b64  	%rd54, %rd53, 25303508018;
	mad.lo.s64 	%rd55, %rd54, 25214903917, 11;
	shr.u64 	%rd56, %rd55, 17;
	cvt.u32.u64 	%r50, %rd56;
	and.b32  	%r51, %r50, 2147483647;
	mul.lo.s32 	%r52, %r51, -858993459;
	shf.l.wrap.b32 	%r53, %r52, %r52, 31;
	setp.lt.u32 	%p4, %r53, 429496730;
	selp.u32 	%r54, 1, 0, %p4;
	shl.b32 	%r55, %r54, %r12;
	or.b32  	%r65, %r55, %r49;
	add.s32 	%r63, %r63, 4;
	add.s32 	%r62, %r62, 4;
	add.s32 	%r61, %r61, 4;
	add.s32 	%r60, %r60, 4;
	setp.ne.s32 	%p5, %r12, 0;
	mov.u32 	%r64, %r12;
	@%p5 bra 	$L__BB1_1;
	ld.param.u64 	%rd60, [_Z4setXxiPi_param_2];
	cvta.to.global.u64 	%rd57, %rd60;
	add.s64 	%rd59, %rd57, %rd5;
	st.global.u32 	[%rd59], %r65;
	ret;

}
	// .globl	_Z5countPiPtiPsS1_
.visible .entry _Z5countPiPtiPsS1_(
	.param .u64 .ptr .align 1 _Z5countPiPtiPsS1__param_0,
	.param .u64 .ptr .align 1 _Z5countPiPtiPsS1__param_1,
	.param .u32 _Z5countPiPtiPsS1__param_2,
	.param .u64 .ptr .align 1 _Z5countPiPtiPsS1__param_3,
	.param .u64 .ptr .align 1 _Z5countPiPtiPsS1__param_4
)
{
	.local .align 4 .b8 	__local_depot2[1156];
	.reg .b64 	%SP;
	.reg .b64 	%SPL;
	.reg .pred 	%p<44>;
	.reg .b16 	%rs<188>;
	.reg .b32 	%r<727>;
	.reg .b64 	%rd<33>;

	mov.u64 	%SPL, __local_depot2;
	ld.param.u64 	%rd14, [_Z5countPiPtiPsS1__param_1];
	ld.param.u32 	%r35, [_Z5countPiPtiPsS1__param_2];
	ld.param.u64 	%rd12, [_Z5countPiPtiPsS1__param_3];
	ld.param.u64 	%rd13, [_Z5countPiPtiPsS1__param_4];
	cvta.to.global.u64 	%rd1, %rd14;
	add.u64 	%rd2, %SPL, 0;
	mov.u32 	%r36, %ctaid.x;
	mov.u32 	%r37, %ntid.x;
	mul.lo.s32 	%r1, %r36, %r37;
	mov.u32 	%r38, %ctaid.y;
	mov.u32 	%r39, %ntid.y;
	mov.u32 	%r40, %tid.y;
	mad.lo.s32 	%r2, %r38, %r39, %r40;
	setp.gt.u32 	%p1, %r2, 3749999;
	@%p1 bra 	$L__BB2_85;
	ld.param.u64 	%rd31, [_Z5countPiPtiPsS1__param_0];
	cvta.to.global.u64 	%rd16, %rd31;
	sub.s32 	%r41, 15, %r1;
	mul.wide.u32 	%rd17, %r2, 4;
	add.s64 	%rd18, %rd16, %rd17;
	ld.global.u32 	%r42, [%rd18];
	shr.s32 	%r3, %r42, %r41;
	and.b32  	%r43, %r3, 131071;
	ld.global.u32 	%r44, [%rd18+4];
	shr.s32 	%r4, %r44, %r41;
	and.b32  	%r45, %r4, 131071;
	ld.global.u32 	%r46, [%rd18+8];
	shr.s32 	%r5, %r46, %r41;
	and.b32  	%r47, %r5, 131071;
	ld.global.u32 	%r48, [%rd18+12];
	shr.s32 	%r6, %r48, %r41;
	and.b32  	%r49, %r6, 131071;
	ld.global.u32 	%r50, [%rd18+16];
	shr.s32 	%r7, %r50, %r41;
	and.b32  	%r51, %r7, 131071;
	ld.global.u32 	%r52, [%rd18+20];
	shr.s32 	%r8, %r52, %r41;
	and.b32  	%r53, %r8, 131071;
	ld.global.u32 	%r54, [%rd18+24];
	shr.s32 	%r9, %r54, %r41;
	and.b32  	%r55, %r9, 131071;
	ld.global.u32 	%r56, [%rd18+28];
	shr.s32 	%r10, %r56, %r41;
	and.b32  	%r57, %r10, 131071;
	ld.global.u32 	%r58, [%rd18+32];
	shr.s32 	%r11, %r58, %r41;
	and.b32  	%r59, %r11, 131071;
	ld.global.u32 	%r60, [%rd18+36];
	shr.s32 	%r12, %r60, %r41;
	and.b32  	%r61, %r12, 131071;
	ld.global.u32 	%r62, [%rd18+40];
	shr.s32 	%r13, %r62, %r41;
	and.b32  	%r63, %r13, 131071;
	ld.global.u32 	%r64, [%rd18+44];
	shr.s32 	%r14, %r64, %r41;
	and.b32  	%r65, %r14, 131071;
	ld.global.u32 	%r66, [%rd18+48];
	shr.s32 	%r15, %r66, %r41;
	and.b32  	%r67, %r15, 131071;
	ld.global.u32 	%r68, [%rd18+52];
	shr.s32 	%r16, %r68, %r41;
	and.b32  	%r69, %r16, 131071;
	ld.global.u32 	%r70, [%rd18+56];
	shr.s32 	%r17, %r70, %r41;
	and.b32  	%r71, %r17, 131071;
	ld.global.u32 	%r72, [%rd18+60];
	shr.s32 	%r18, %r72, %r41;
	and.b32  	%r73, %r18, 131071;
	ld.global.u32 	%r74, [%rd18+64];
	shr.s32 	%r19, %r74, %r41;
	and.b32  	%r75, %r19, 131071;
	popc.b32 	%r76, %r43;
	popc.b32 	%r77, %r45;
	add.s32 	%r78, %r77, %r76;
	popc.b32 	%r79, %r47;
	add.s32 	%r80, %r79, %r78;
	popc.b32 	%r81, %r49;
	add.s32 	%r82, %r81, %r80;
	popc.b32 	%r83, %r51;
	add.s32 	%r84, %r83, %r82;
	popc.b32 	%r85, %r53;
	add.s32 	%r86, %r85, %r84;
	popc.b32 	%r87, %r55;
	add.s32 	%r88, %r87, %r86;
	popc.b32 	%r89, %r57;
	add.s32 	%r90, %r89, %r88;
	popc.b32 	%r91, %r59;
	add.s32 	%r92, %r91, %r90;
	popc.b32 	%r93, %r61;
	add.s32 	%r94, %r93, %r92;
	popc.b32 	%r95, %r63;
	add.s32 	%r96, %r95, %r94;
	popc.b32 	%r97, %r65;
	add.s32 	%r98, %r97, %r96;
	popc.b32 	%r99, %r67;
	add.s32 	%r100, %r99, %r98;
	popc.b32 	%r101, %r69;
	add.s32 	%r102, %r101, %r100;
	popc.b32 	%r103, %r71;
	add.s32 	%r104, %r103, %r102;
	popc.b32 	%r105, %r73;
	add.s32 	%r106, %r105, %r104;
	popc.b32 	%r107, %r75;
	add.s32 	%r108, %r107, %r106;
	shl.b32 	%r109, %r108, 8;
	setp.gt.s32 	%p2, %r109, %r35;
	@%p2 bra 	$L__BB2_3;
	shl.b32 	%r110, %r2, 4;
	add.s32 	%r111, %r110, %r1;
	mul.wide.s32 	%rd19, %r111, 2;
	add.s64 	%rd20, %rd1, %rd19;
	mov.b16 	%rs109, 0;
	st.global.u16 	[%rd20], %rs109;
	bra.uni 	$L__BB2_85;
$L__BB2_3:
	shr.u32 	%r113, %r3, 16;
	and.b32  	%r114, %r113, 1;
	st.local.u32 	[%rd2], %r114;
	shr.u32 	%r115, %r3, 15;
	and.b32  	%r116, %r115, 1;
	st.local.u32 	[%rd2+4], %r116;
	shr.u32 	%r117, %r3, 14;
	and.b32  	%r118, %r117, 1;
	st.local.u32 	[%rd2+8], %r118;
	shr.u32 	%r119, %r3, 13;
	and.b32  	%r120, %r119, 1;
	st.local.u32 	[%rd2+12], %r120;
	shr.u32 	%r121, %r3, 12;
	and.b32  	%r122, %r121, 1;
	st.local.u32 	[%rd2+16], %r122;
	shr.u32 	%r123, %r3, 11;
	and.b32  	%r124, %r123, 1;
	st.local.u32 	[%rd2+20], %r124;
	shr.u32 	%r125, %r3, 10;
	and.b32  	%r126, %r125, 1;
	st.local.u32 	[%rd2+24], %r126;
	shr.u32 	%r127, %r3, 9;
	and.b32  	%r128, %r127, 1;
	st.local.u32 	[%rd2+28], %r128;
	shr.u32 	%r129, %r3, 8;
	and.b32  	%r130, %r129, 1;
	add.s64 	%rd3, %rd2, 32;
	st.local.u32 	[%rd2+32], %r130;
	shr.u32 	%r131, %r3, 7;
	and.b32  	%r132, %r131, 1;
	st.local.u32 	[%rd2+36], %r132;
	shr.u32 	%r133, %r3, 6;
	and.b32  	%r134, %r133, 1;
	st.local.u32 	[%rd2+40], %r134;
	shr.u32 	%r135, %r3, 5;
	and.b32  	%r136, %r135, 1;
	st.local.u32 	[%rd2+44], %r136;
	shr.u32 	%r137, %r3, 4;
	and.b32  	%r138, %r137, 1;
	st.local.u32 	[%rd2+48], %r138;
	shr.u32 	%r139, %r3, 3;
	and.b32  	%r140, %r139, 1;
	st.local.u32 	[%rd2+52], %r140;
	shr.u32 	%r141, %r3, 2;
	and.b32  	%r142, %r141, 1;
	st.local.u32 	[%rd2+56], %r142;
	shr.u32 	%r143, %r3, 1;
	and.b32  	%r144, %r143, 1;
	st.local.u32 	[%rd2+60], %r144;
	and.b32  	%r145, %r3, 1;
	st.local.u32 	[%rd2+64], %r145;
	shr.u32 	%r146, %r4, 16;
	and.b32  	%r147, %r146, 1;
	st.local.u32 	[%rd2+68], %r147;
	shr.u32 	%r148, %r4, 15;
	and.b32  	%r149, %r148, 1;
	st.local.u32 	[%rd2+72], %r149;
	shr.u32 	%r150, %r4, 14;
	and.b32  	%r151, %r150, 1;
	st.local.u32 	[%rd2+76], %r151;
	shr.u32 	%r152, %r4, 13;
	and.b32  	%r153, %r152, 1;
	st.local.u32 	[%rd2+80], %r153;
	shr.u32 	%r154, %r4, 12;
	and.b32  	%r155, %r154, 1;
	st.local.u32 	[%rd2+84], %r155;
	shr.u32 	%r156, %r4, 11;
	and.b32  	%r157, %r156, 1;
	st.local.u32 	[%rd2+88], %r157;
	shr.u32 	%r158, %r4, 10;
	and.b32  	%r159, %r158, 1;
	st.local.u32 	[%rd2+92], %r159;
	shr.u32 	%r160, %r4, 9;
	and.b32  	%r161, %r160, 1;
	st.local.u32 	[%rd2+96], %r161;
	shr.u32 	%r162, %r4, 8;
	and.b32  	%r163, %r162, 1;
	st.local.u32 	[%rd2+100], %r163;
	shr.u32 	%r164, %r4, 7;
	and.b32  	%r165, %r164, 1;
	st.local.u32 	[%rd2+104], %r165;
	shr.u32 	%r166, %r4, 6;
	and.b32  	%r167, %r166, 1;
	st.local.u32 	[%rd2+108], %r167;
	shr.u32 	%r168, %r4, 5;
	and.b32  	%r169, %r168, 1;
	st.local.u32 	[%rd2+112], %r169;
	shr.u32 	%r170, %r4, 4;
	and.b32  	%r171, %r170, 1;
	st.local.u32 	[%rd2+116], %r171;
	shr.u32 	%r172, %r4, 3;
	and.b32  	%r173, %r172, 1;
	st.local.u32 	[%rd2+120], %r173;
	shr.u32 	%r174, %r4, 2;
	and.b32  	%r175, %r174, 1;
	st.local.u32 	[%rd2+124], %r175;
	shr.u32 	%r176, %r4, 1;
	and.b32  	%r177, %r176, 1;
	st.local.u32 	[%rd2+128], %r177;
	and.b32  	%r178, %r4, 1;
	st.local.u32 	[%rd2+132], %r178;
	shr.u32 	%r179, %r5, 16;
	and.b32  	%r180, %r179, 1;
	st.local.u32 	[%rd2+136], %r180;
	shr.u32 	%r181, %r5, 15;
	and.b32  	%r182, %r181, 1;
	st.local.u32 	[%rd2+140], %r182;
	shr.u32 	%r183, %r5, 14;
	and.b32  	%r184, %r183, 1;
	st.local.u32 	[%rd2+144], %r184;
	shr.u32 	%r185, %r5, 13;
	and.b32  	%r186, %r185, 1;
	st.local.u32 	[%rd2+148], %r186;
	shr.u32 	%r187, %r5, 12;
	and.b32  	%r188, %r187, 1;
	st.local.u32 	[%rd2+152], %r188;
	shr.u32 	%r189, %r5, 11;
	and.b32  	%r190, %r189, 1;
	st.local.u32 	[%rd2+156], %r190;
	shr.u32 	%r191, %r5, 10;
	and.b32  	%r192, %r191, 1;
	st.local.u32 	[%rd2+160], %r192;
	shr.u32 	%r193, %r5, 9;
	and.b32  	%r194, %r193, 1;
	st.local.u32 	[%rd2+164], %r194;
	shr.u32 	%r195, %r5, 8;
	and.b32  	%r196, %r195, 1;
	st.local.u32 	[%rd2+168], %r196;
	shr.u32 	%r197, %r5, 7;
	and.b32  	%r198, %r197, 1;
	st.local.u32 	[%rd2+172], %r198;
	shr.u32 	%r199, %r5, 6;
	and.b32  	%r200, %r199, 1;
	st.local.u32 	[%rd2+176], %r200;
	shr.u32 	%r201, %r5, 5;
	and.b32  	%r202, %r201, 1;
	st.local.u32 	[%rd2+180], %r202;
	shr.u32 	%r203, %r5, 4;
	and.b32  	%r204, %r203, 1;
	st.local.u32 	[%rd2+184], %r204;
	shr.u32 	%r205, %r5, 3;
	and.b32  	%r206, %r205, 1;
	st.local.u32 	[%rd2+188], %r206;
	shr.u32 	%r207, %r5, 2;
	and.b32  	%r208, %r207, 1;
	st.local.u32 	[%rd2+192], %r208;
	shr.u32 	%r209, %r5, 1;
	and.b32  	%r210, %r209, 1;
	st.local.u32 	[%rd2+196], %r210;
	and.b32  	%r211, %r5, 1;
	st.local.u32 	[%rd2+200], %r211;
	shr.u32 	%r212, %r6, 16;
	and.b32  	%r213, %r212, 1;
	st.local.u32 	[%rd2+204], %r213;
	shr.u32 	%r214, %r6, 15;
	and.b32  	%r215, %r214, 1;
	st.local.u32 	[%rd2+208], %r215;
	shr.u32 	%r216, %r6, 14;
	and.b32  	%r217, %r216, 1;
	st.local.u32 	[%rd2+212], %r217;
	shr.u32 	%r218, %r6, 13;
	and.b32  	%r219, %r218, 1;
	st.local.u32 	[%rd2+216], %r219;
	shr.u32 	%r220, %r6, 12;
	and.b32  	%r221, %r220, 1;
	st.local.u32 	[%rd2+220], %r221;
	shr.u32 	%r222, %r6, 11;
	and.b32  	%r223, %r222, 1;
	st.local.u32 	[%rd2+224], %r223;
	shr.u32 	%r224, %r6, 10;
	and.b32  	%r225, %r224, 1;
	st.local.u32 	[%rd2+228], %r225;
	shr.u32 	%r226, %r6, 9;
	and.b32  	%r227, %r226, 1;
	st.local.u32 	[%rd2+232], %r227;
	shr.u32 	%r228, %r6, 8;
	and.b32  	%r229, %r228, 1;
	st.local.u32 	[%rd2+236], %r229;
	shr.u32 	%r230, %r6, 7;
	and.b32  	%r231, %r230, 1;
	st.local.u32 	[%rd2+240], %r231;
	shr.u32 	%r232, %r6, 6;
	and.b32  	%r233, %r232, 1;
	st.local.u32 	[%rd2+244], %r233;
	shr.u32 	%r234, %r6, 5;
	and.b32  	%r235, %r234, 1;
	st.local.u32 	[%rd2+248], %r235;
	shr.u32 	%r236, %r6, 4;
	and.b32  	%r237, %r236, 1;
	st.local.u32 	[%rd2+252], %r237;
	shr.u32 	%r238, %r6, 3;
	and.b32  	%r239, %r238, 1;
	st.local.u32 	[%rd2+256], %r239;
	shr.u32 	%r240, %r6, 2;
	and.b32  	%r241, %r240, 1;
	st.local.u32 	[%rd2+260], %r241;
	shr.u32 	%r242, %r6, 1;
	and.b32  	%r243, %r242, 1;
	st.local.u32 	[%rd2+264], %r243;
	and.b32  	%r244, %r6, 1;
	st.local.u32 	[%rd2+268], %r244;
	shr.u32 	%r245, %r7, 16;
	and.b32  	%r246, %r245, 1;
	st.local.u32 	[%rd2+272], %r246;
	shr.u32 	%r247, %r7, 15;
	and.b32  	%r248, %r247, 1;
	st.local.u32 	[%rd2+276], %r248;
	shr.u32 	%r249, %r7, 14;
	and.b32  	%r250, %r249, 1;
	st.local.u32 	[%rd2+280], %r250;
	shr.u32 	%r251, %r7, 13;
	and.b32  	%r252, %r251, 1;
	st.local.u32 	[%rd2+284], %r252;
	shr.u32 	%r253, %r7, 12;
	and.b32  	%r254, %r253, 1;
	st.local.u32 	[%rd2+288], %r254;
	shr.u32 	%r255, %r7, 11;
	and.b32  	%r256, %r255, 1;
	st.local.u32 	[%rd2+292], %r256;
	shr.u32 	%r257, %r7, 10;
	and.b32  	%r258, %r257, 1;
	st.local.u32 	[%rd2+296], %r258;
	shr.u32 	%r259, %r7, 9;
	and.b32  	%r260, %r259, 1;
	st.local.u32 	[%rd2+300], %r260;
	shr.u32 	%r261, %r7, 8;
	and.b32  	%r262, %r261, 1;
	st.local.u32 	[%rd2+304], %r262;
	shr.u32 	%r263, %r7, 7;
	and.b32  	%r264, %r263, 1;
	st.local.u32 	[%rd2+308], %r264;
	shr.u32 	%r265, %r7, 6;
	and.b32  	%r266, %r265, 1;
	st.local.u32 	[%rd2+312], %r266;
	shr.u32 	%r267, %r7, 5;
	and.b32  	%r268, %r267, 1;
	st.local.u32 	[%rd2+316], %r268;
	shr.u32 	%r269, %r7, 4;
	and.b32  	%r270, %r269, 1;
	st.local.u32 	[%rd2+320], %r270;
	shr.u32 	%r271, %r7, 3;
	and.b32  	%r272, %r271, 1;
	st.local.u32 	[%rd2+324], %r272;
	shr.u32 	%r273, %r7, 2;
	and.b32  	%r274, %r273, 1;
	st.local.u32 	[%rd2+328], %r274;
	shr.u32 	%r275, %r7, 1;
	and.b32  	%r276, %r275, 1;
	st.local.u32 	[%rd2+332], %r276;
	and.b32  	%r277, %r7, 1;
	st.local.u32 	[%rd2+336], %r277;
	shr.u32 	%r278, %r8, 16;
	and.b32  	%r279, %r278, 1;
	st.local.u32 	[%rd2+340], %r279;
	shr.u32 	%r280, %r8, 15;
	and.b32  	%r281, %r280, 1;
	st.local.u32 	[%rd2+344], %r281;
	shr.u32 	%r282, %r8, 14;
	and.b32  	%r283, %r282, 1;
	st.local.u32 	[%rd2+348], %r283;
	shr.u32 	%r284, %r8, 13;
	and.b32  	%r285, %r284, 1;
	st.local.u32 	[%rd2+352], %r285;
	shr.u32 	%r286, %r8, 12;
	and.b32  	%r287, %r286, 1;
	st.local.u32 	[%rd2+356], %r287;
	shr.u32 	%r288, %r8, 11;
	and.b32  	%r289, %r288, 1;
	st.local.u32 	[%rd2+360], %r289;
	shr.u32 	%r290, %r8, 10;
	and.b32  	%r291, %r290, 1;
	st.local.u32 	[%rd2+364], %r291;
	shr.u32 	%r292, %r8, 9;
	and.b32  	%r293, %r292, 1;
	st.local.u32 	[%rd2+368], %r293;
	shr.u32 	%r294, %r8, 8;
	and.b32  	%r295, %r294, 1;
	st.local.u32 	[%rd2+372], %r295;
	shr.u32 	%r296, %r8, 7;
	and.b32  	%r297, %r296, 1;
	st.local.u32 	[%rd2+376], %r297;
	shr.u32 	%r298, %r8, 6;
	and.b32  	%r299, %r298, 1;
	st.local.u32 	[%rd2+380], %r299;
	shr.u32 	%r300, %r8, 5;
	and.b32  	%r301, %r300, 1;
	st.local.u32 	[%rd2+384], %r301;
	shr.u32 	%r302, %r8, 4;
	and.b32  	%r303, %r302, 1;
	st.local.u32 	[%rd2+388], %r303;
	shr.u32 	%r304, %r8, 3;
	and.b32  	%r305, %r304, 1;
	st.local.u32 	[%rd2+392], %r305;
	shr.u32 	%r306, %r8, 2;
	and.b32  	%r307, %r306, 1;
	st.local.u32 	[%rd2+396], %r307;
	shr.u32 	%r308, %r8, 1;
	and.b32  	%r309, %r308, 1;
	st.local.u32 	[%rd2+400], %r309;
	and.b32  	%r310, %r8, 1;
	st.local.u32 	[%rd2+404], %r310;
	shr.u32 	%r311, %r9, 16;
	and.b32  	%r312, %r311, 1;
	st.local.u32 	[%rd2+408], %r312;
	shr.u32 	%r313, %r9, 15;
	and.b32  	%r314, %r313, 1;
	st.local.u32 	[%rd2+412], %r314;
	shr.u32 	%r315, %r9, 14;
	and.b32  	%r316, %r315, 1;
	st.local.u32 	[%rd2+416], %r316;
	shr.u32 	%r317, %r9, 13;
	and.b32  	%r318, %r317, 1;
	st.local.u32 	[%rd2+420], %r318;
	shr.u32 	%r319, %r9, 12;
	and.b32  	%r320, %r319, 1;
	st.local.u32 	[%rd2+424], %r320;
	shr.u32 	%r321, %r9, 11;
	and.b32  	%r322, %r321, 1;
	st.local.u32 	[%rd2+428], %r322;
	shr.u32 	%r323, %r9, 10;
	and.b32  	%r324, %r323, 1;
	st.local.u32 	[%rd2+432], %r324;
	shr.u32 	%r325, %r9, 9;
	and.b32  	%r326, %r325, 1;
	st.local.u32 	[%rd2+436], %r326;
	shr.u32 	%r327, %r9, 8;
	and.b32  	%r328, %r327, 1;
	st.local.u32 	[%rd2+440], %r328;
	shr.u32 	%r329, %r9, 7;
	and.b32  	%r330, %r329, 1;
	st.local.u32 	[%rd2+444], %r330;
	shr.u32 	%r331, %r9, 6;
	and.b32  	%r332, %r331, 1;
	st.local.u32 	[%rd2+448], %r332;
	shr.u32 	%r333, %r9, 5;
	and.b32  	%r334, %r333, 1;
	st.local.u32 	[%rd2+452], %r334;
	shr.u32 	%r335, %r9, 4;
	and.b32  	%r336, %r335, 1;
	st.local.u32 	[%rd2+456], %r336;
	shr.u32 	%r337, %r9, 3;
	and.b32  	%r338, %r337, 1;
	st.local.u32 	[%rd2+460], %r338;
	shr.u32 	%r339, %r9, 2;
	and.b32  	%r340, %r339, 1;
	st.local.u32 	[%rd2+464], %r340;
	shr.u32 	%r341, %r9, 1;
	and.b32  	%r342, %r341, 1;
	st.local.u32 	[%rd2+468], %r342;
	and.b32  	%r343, %r9, 1;
	st.local.u32 	[%rd2+472], %r343;
	shr.u32 	%r344, %r10, 16;
	and.b32  	%r345, %r344, 1;
	st.local.u32 	[%rd2+476], %r345;
	shr.u32 	%r346, %r10, 15;
	and.b32  	%r347, %r346, 1;
	st.local.u32 	[%rd2+480], %r347;
	shr.u32 	%r348, %r10, 14;
	and.b32  	%r349, %r348, 1;
	st.local.u32 	[%rd2+484], %r349;
	shr.u32 	%r350, %r10, 13;
	and.b32  	%r351, %r350, 1;
	st.local.u32 	[%rd2+488], %r351;
	shr.u32 	%r352, %r10, 12;
	and.b32  	%r353, %r352, 1;
	st.local.u32 	[%rd2+492], %r353;
	shr.u32 	%r354, %r10, 11;
	and.b32  	%r355, %r354, 1;
	st.local.u32 	[%rd2+496], %r355;
	shr.u32 	%r356, %r10, 10;
	and.b32  	%r357, %r356, 1;
	st.local.u32 	[%rd2+500], %r357;
	shr.u32 	%r358, %r10, 9;
	and.b32  	%r359, %r358, 1;
	st.local.u32 	[%rd2+504], %r359;
	shr.u32 	%r360, %r10, 8;
	and.b32  	%r361, %r360, 1;
	st.local.u32 	[%rd2+508], %r361;
	shr.u32 	%r362, %r10, 7;
	and.b32  	%r363, %r362, 1;
	st.local.u32 	[%rd2+512], %r363;
	shr.u32 	%r364, %r10, 6;
	and.b32  	%r365, %r364, 1;
	st.local.u32 	[%rd2+516], %r365;
	shr.u32 	%r366, %r10, 5;
	and.b32  	%r367, %r366, 1;
	st.local.u32 	[%rd2+520], %r367;
	shr.u32 	%r368, %r10, 4;
	and.b32  	%r369, %r368, 1;
	st.local.u32 	[%rd2+524], %r369;
	shr.u32 	%r370, %r10, 3;
	and.b32  	%r371, %r370, 1;
	st.local.u32 	[%rd2+528], %r371;
	shr.u32 	%r372, %r10, 2;
	and.b32  	%r373, %r372, 1;
	st.local.u32 	[%rd2+532], %r373;
	shr.u32 	%r374, %r10, 1;
	and.b32  	%r375, %r374, 1;
	st.local.u32 	[%rd2+536], %r375;
	and.b32  	%r376, %r10, 1;
	st.local.u32 	[%rd2+540], %r376;
	shr.u32 	%r377, %r11, 16;
	and.b32  	%r378, %r377, 1;
	st.local.u32 	[%rd2+544], %r378;
	shr.u32 	%r379, %r11, 15;
	and.b32  	%r380, %r379, 1;
	st.local.u32 	[%rd2+548], %r380;
	shr.u32 	%r381, %r11, 14;
	and.b32  	%r382, %r381, 1;
	st.local.u32 	[%rd2+552], %r382;
	shr.u32 	%r383, %r11, 13;
	and.b32  	%r384, %r383, 1;
	st.local.u32 	[%rd2+556], %r384;
	shr.u32 	%r385, %r11, 12;
	and.b32  	%r386, %r385, 1;
	st.local.u32 	[%rd2+560], %r386;
	shr.u32 	%r387, %r11, 11;
	and.b32  	%r388, %r387, 1;
	st.local.u32 	[%rd2+564], %r388;
	shr.u32 	%r389, %r11, 10;
	and.b32  	%r390, %r389, 1;
	st.local.u32 	[%rd2+568], %r390;
	shr.u32 	%r391, %r11, 9;
	and.b32  	%r392, %r391, 1;
	st.local.u32 	[%rd2+572], %r392;
	shr.u32 	%r393, %r11, 8;
	and.b32  	%r394, %r393, 1;
	st.local.u32 	[%rd2+576], %r394;
	shr.u32 	%r395, %r11, 7;
	and.b32  	%r396, %r395, 1;
	st.local.u32 	[%rd2+580], %r396;
	shr.u32 	%r397, %r11, 6;
	and.b32  	%r398, %r397, 1;
	st.local.u32 	[%rd2+584], %r398;
	shr.u32 	%r399, %r11, 5;
	and.b32  	%r400, %r399, 1;
	st.local.u32 	[%rd2+588], %r400;
	shr.u32 	%r401, %r11, 4;
	and.b32  	%r402, %r401, 1;
	st.local.u32 	[%rd2+592], %r402;
	shr.u32 	%r403, %r11, 3;
	and.b32  	%r404, %r403, 1;
	st.local.u32 	[%rd2+596], %r404;
	shr.u32 	%r405, %r11, 2;
	and.b32  	%r406, %r405, 1;
	st.local.u32 	[%rd2+600], %r406;
	shr.u32 	%r407, %r11, 1;
	and.b32  	%r408, %r407, 1;
	st.local.u32 	[%rd2+604], %r408;
	and.b32  	%r409, %r11, 1;
	st.local.u32 	[%rd2+608], %r409;
	shr.u32 	%r410, %r12, 16;
	and.b32  	%r411, %r410, 1;
	st.local.u32 	[%rd2+612], %r411;
	shr.u32 	%r412, %r12, 15;
	and.b32  	%r413, %r412, 1;
	st.local.u32 	[%rd2+616], %r413;
	shr.u32 	%r414, %r12, 14;
	and.b32  	%r415, %r414, 1;
	st.local.u32 	[%rd2+620], %r415;
	shr.u32 	%r416, %r12, 13;
	and.b32  	%r417, %r416, 1;
	st.local.u32 	[%rd2+624], %r417;
	shr.u32 	%r418, %r12, 12;
	and.b32  	%r419, %r418, 1;
	st.local.u32 	[%rd2+628], %r419;
	shr.u32 	%r420, %r12, 11;
	and.b32  	%r421, %r420, 1;
	st.local.u32 	[%rd2+632], %r421;
	shr.u32 	%r422, %r12, 10;
	and.b32  	%r423, %r422, 1;
	st.local.u32 	[%rd2+636], %r423;
	shr.u32 	%r424, %r12, 9;
	and.b32  	%r425, %r424, 1;
	st.local.u32 	[%rd2+640], %r425;
	shr.u32 	%r426, %r12, 8;
	and.b32  	%r427, %r426, 1;
	st.local.u32 	[%rd2+644], %r427;
	shr.u32 	%r428, %r12, 7;
	and.b32  	%r429, %r428, 1;
	st.local.u32 	[%rd2+648], %r429;
	shr.u32 	%r430, %r12, 6;
	and.b32  	%r431, %r430, 1;
	st.local.u32 	[%rd2+652], %r431;
	shr.u32 	%r432, %r12, 5;
	and.b32  	%r433, %r432, 1;
	st.local.u32 	[%rd2+656], %r433;
	shr.u32 	%r434, %r12, 4;
	and.b32  	%r435, %r434, 1;
	st.local.u32 	[%rd2+660], %r435;
	shr.u32 	%r436, %r12, 3;
	and.b32  	%r437, %r436, 1;
	st.local.u32 	[%rd2+664], %r437;
	shr.u32 	%r438, %r12, 2;
	and.b32  	%r439, %r438, 1;
	st.local.u32 	[%rd2+668], %r439;
	shr.u32 	%r440, %r12, 1;
	and.b32  	%r441, %r440, 1;
	st.local.u32 	[%rd2+672], %r441;
	and.b32  	%r442, %r12, 1;
	st.local.u32 	[%rd2+676], %r442;
	shr.u32 	%r443, %r13, 16;
	and.b32  	%r444, %r443, 1;
	st.local.u32 	[%rd2+680], %r444;
	shr.u32 	%r445, %r13, 15;
	and.b32  	%r446, %r445, 1;
	st.local.u32 	[%rd2+684], %r446;
	shr.u32 	%r447, %r13, 14;
	and.b32  	%r448, %r447, 1;
	st.local.u32 	[%rd2+688], %r448;
	shr.u32 	%r449, %r13, 13;
	and.b32  	%r450, %r449, 1;
	st.local.u32 	[%rd2+692], %r450;
	shr.u32 	%r451, %r13, 12;
	and.b32  	%r452, %r451, 1;
	st.local.u32 	[%rd2+696], %r452;
	shr.u32 	%r453, %r13, 11;
	and.b32  	%r454, %r453, 1;
	st.local.u32 	[%rd2+700], %r454;
	shr.u32 	%r455, %r13, 10;
	and.b32  	%r456, %r455, 1;
	st.local.u32 	[%rd2+704], %r456;
	shr.u32 	%r457, %r13, 9;
	and.b32  	%r458, %r457, 1;
	st.local.u32 	[%rd2+708], %r458;
	shr.u32 	%r459, %r13, 8;
	and.b32  	%r460, %r459, 1;
	st.local.u32 	[%rd2+712], %r460;
	shr.u32 	%r461, %r13, 7;
	and.b32  	%r462, %r461, 1;
	st.local.u32 	[%rd2+716], %r462;
	shr.u32 	%r463, %r13, 6;
	and.b32  	%r464, %r463, 1;
	st.local.u32 	[%rd2+720], %r464;
	shr.u32 	%r465, %r13, 5;
	and.b32  	%r466, %r465, 1;
	st.local.u32 	[%rd2+724], %r466;
	shr.u32 	%r467, %r13, 4;
	and.b32  	%r468, %r467, 1;
	st.local.u32 	[%rd2+728], %r468;
	shr.u32 	%r469, %r13, 3;
	and.b32  	%r470, %r469, 1;
	st.local.u32 	[%rd2+732], %r470;
	shr.u32 	%r471, %r13, 2;
	and.b32  	%r472, %r471, 1;
	st.local.u32 	[%rd2+736], %r472;
	shr.u32 	%r473, %r13, 1;
	and.b32  	%r474, %r473, 1;
	st.local.u32 	[%rd2+740], %r474;
	and.b32  	%r475, %r13, 1;
	st.local.u32 	[%rd2+744], %r475;
	shr.u32 	%r476, %r14, 16;
	and.b32  	%r477, %r476, 1;
	st.local.u32 	[%rd2+748], %r477;
	shr.u32 	%r478, %r14, 15;
	and.b32  	%r479, %r478, 1;
	st.local.u32 	[%rd2+752], %r479;
	shr.u32 	%r480, %r14, 14;
	and.b32  	%r481, %r480, 1;
	st.local.u32 	[%rd2+756], %r481;
	shr.u32 	%r482, %r14, 13;
	and.b32  	%r483, %r482, 1;
	st.local.u32 	[%rd2+760], %r483;
	shr.u32 	%r484, %r14, 12;
	and.b32  	%r485, %r484, 1;
	st.local.u32 	[%rd2+764], %r485;
	shr.u32 	%r486, %r14, 11;
	and.b32  	%r487, %r486, 1;
	st.local.u32 	[%rd2+768], %r487;
	shr.u32 	%r488, %r14, 10;
	and.b32  	%r489, %r488, 1;
	st.local.u32 	[%rd2+772], %r489;
	shr.u32 	%r490, %r14, 9;
	and.b32  	%r491, %r490, 1;
	st.local.u32 	[%rd2+776], %r491;
	shr.u32 	%r492, %r14, 8;
	and.b32  	%r493, %r492, 1;
	st.local.u32 	[%rd2+780], %r493;
	shr.u32 	%r494, %r14, 7;
	and.b32  	%r495, %r494, 1;
	st.local.u32 	[%rd2+784], %r495;
	shr.u32 	%r496, %r14, 6;
	and.b32  	%r497, %r496, 1;
	st.local.u32 	[%rd2+788], %r497;
	shr.u32 	%r498, %r14, 5;
	and.b32  	%r499, %r498, 1;
	st.local.u32 	[%rd2+792], %r499;
	shr.u32 	%r500, %r14, 4;
	and.b32  	%r501, %r500, 1;
	st.local.u32 	[%rd2+796], %r501;
	shr.u32 	%r502, %r14, 3;
	and.b32  	%r503, %r502, 1;
	st.local.u32 	[%rd2+800], %r503;
	shr.u32 	%r504, %r14, 2;
	and.b32  	%r505, %r504, 1;
	st.local.u32 	[%rd2+804], %r505;
	shr.u32 	%r506, %r14, 1;
	and.b32  	%r507, %r506, 1;
	st.local.u32 	[%rd2+808], %r507;
	and.b32  	%r508, %r14, 1;
	st.local.u32 	[%rd2+812], %r508;
	shr.u32 	%r509, %r15, 16;
	and.b32  	%r510, %r509, 1;
	st.local.u32 	[%rd2+816], %r510;
	shr.u32 	%r511, %r15, 15;
	and.b32  	%r512, %r511, 1;
	st.local.u32 	[%rd2+820], %r512;
	shr.u32 	%r513, %r15, 14;
	and.b32  	%r514, %r513, 1;
	st.local.u32 	[%rd2+824], %r514;
	shr.u32 	%r515, %r15, 13;
	and.b32  	%r516, %r515, 1;
	st.local.u32 	[%rd2+828], %r516;
	shr.u32 	%r517, %r15, 12;
	and.b32  	%r518, %r517, 1;
	st.local.u32 	[%rd2+832], %r518;
	shr.u32 	%r519, %r15, 11;
	and.b32  	%r520, %r519, 1;
	st.local.u32 	[%rd2+836], %r520;
	shr.u32 	%r521, %r15, 10;
	and.b32  	%r522, %r521, 1;
	st.local.u32 	[%rd2+840], %r522;
	shr.u32 	%r523, %r15, 9;
	and.b32  	%r524, %r523, 1;
	st.local.u32 	[%rd2+844], %r524;
	shr.u32 	%r525, %r15, 8;
	and.b32  	%r526, %r525, 1;
	st.local.u32 	[%rd2+848], %r526;
	shr.u32 	%r527, %r15, 7;
	and.b32  	%r528, %r527, 1;
	st.local.u32 	[%rd2+852], %r528;
	shr.u32 	%r529, %r15, 6;
	and.b32  	%r530, %r529, 1;
	st.local.u32 	[%rd2+856], %r530;
	shr.u32 	%r531, %r15, 5;
	and.b32  	%r532, %r531, 1;
	st.local.u32 	[%rd2+860], %r532;
	shr.u32 	%r533, %r15, 4;
	and.b32  	%r534, %r533, 1;
	st.local.u32 	[%rd2+864], %r534;
	shr.u32 	%r535, %r15, 3;
	and.b32  	%r536, %r535, 1;
	st.local.u32 	[%rd2+868], %r536;
	shr.u32 	%r537, %r15, 2;
	and.b32  	%r538, %r537, 1;
	st.local.u32 	[%rd2+872], %r538;
	shr.u32 	%r539, %r15, 1;
	and.b32  	%r540, %r539, 1;
	st.local.u32 	[%rd2+876], %r540;
	and.b32  	%r541, %r15, 1;
	st.local.u32 	[%rd2+880], %r541;
	shr.u32 	%r542, %r16, 16;
	and.b32  	%r543, %r542, 1;
	st.local.u32 	[%rd2+884], %r543;
	shr.u32 	%r544, %r16, 15;
	and.b32  	%r545, %r544, 1;
	st.local.u32 	[%rd2+888], %r545;
	shr.u32 	%r546, %r16, 14;
	and.b32  	%r547, %r546, 1;
	st.local.u32 	[%rd2+892], %r547;
	shr.u32 	%r548, %r16, 13;
	and.b32  	%r549, %r548, 1;
	st.local.u32 	[%rd2+896], %r549;
	shr.u32 	%r550, %r16, 12;
	and.b32  	%r551, %r550, 1;
	st.local.u32 	[%rd2+900], %r551;
	shr.u32 	%r552, %r16, 11;
	and.b32  	%r553, %r552, 1;
	st.local.u32 	[%rd2+904], %r553;
	shr.u32 	%r554, %r16, 10;
	and.b32  	%r555, %r554, 1;
	st.local.u32 	[%rd2+908], %r555;
	shr.u32 	%r556, %r16, 9;
	and.b32  	%r557, %r556, 1;
	st.local.u32 	[%rd2+912], %r557;
	shr.u32 	%r558, %r16, 8;
	and.b32  	%r559, %r558, 1;
	st.local.u32 	[%rd2+916], %r559;
	shr.u32 	%r560, %r16, 7;
	and.b32  	%r561, %r560, 1;
	st.local.u32 	[%rd2+920], %r561;
	shr.u32 	%r562, %r16, 6;
	and.b32  	%r563, %r562, 1;
	st.local.u32 	[%rd2+924], %r563;
	shr.u32 	%r564, %r16, 5;
	and.b32  	%r565, %r564, 1;
	st.local.u32 	[%rd2+928], %r565;
	shr.u32 	%r566, %r16, 4;
	and.b32  	%r567, %r566, 1;
	st.local.u32 	[%rd2+932], %r567;
	shr.u32 	%r568, %r16, 3;
	and.b32  	%r569, %r568, 1;
	st.local.u32 	[%rd2+936], %r569;
	shr.u32 	%r570, %r16, 2;
	and.b32  	%r571, %r570, 1;
	st.local.u32 	[%rd2+940], %r571;
	shr.u32 	%r572, %r16, 1;
	and.b32  	%r573, %r572, 1;
	st.local.u32 	[%rd2+944], %r573;
	and.b32  	%r574, %r16, 1;
	st.local.u32 	[%rd2+948], %r574;
	shr.u32 	%r575, %r17, 16;
	and.b32  	%r576, %r575, 1;
	st.local.u32 	[%rd2+952], %r576;
	shr.u32 	%r577, %r17, 15;
	and.b32  	%r578, %r577, 1;
	st.local.u32 	[%rd2+956], %r578;
	shr.u32 	%r579, %r17, 14;
	and.b32  	%r580, %r579, 1;
	st.local.u32 	[%rd2+960], %r580;
	shr.u32 	%r581, %r17, 13;
	and.b32  	%r582, %r581, 1;
	st.local.u32 	[%rd2+964], %r582;
	shr.u32 	%r583, %r17, 12;
	and.b32  	%r584, %r583, 1;
	st.local.u32 	[%rd2+968], %r584;
	shr.u32 	%r585, %r17, 11;
	and.b32  	%r586, %r585, 1;
	st.local.u32 	[%rd2+972], %r586;
	shr.u32 	%r587, %r17, 10;
	and.b32  	%r588, %r587, 1;
	st.local.u32 	[%rd2+976], %r588;
	shr.u32 	%r589, %r17, 9;
	and.b32  	%r590, %r589, 1;
	st.local.u32 	[%rd2+980], %r590;
	shr.u32 	%r591, %r17, 8;
	and.b32  	%r592, %r591, 1;
	st.local.u32 	[%rd2+984], %r592;
	shr.u32 	%r593, %r17, 7;
	and.b32  	%r594, %r593, 1;
	st.local.u32 	[%rd2+988], %r594;
	shr.u32 	%r595, %r17, 6;
	and.b32  	%r596, %r595, 1;
	st.local.u32 	[%rd2+992], %r596;
	shr.u32 	%r597, %r17, 5;
	and.b32  	%r598, %r597, 1;
	st.local.u32 	[%rd2+996], %r598;
	shr.u32 	%r599, %r17, 4;
	and.b32  	%r600, %r599, 1;
	st.local.u32 	[%rd2+1000], %r600;
	shr.u32 	%r601, %r17, 3;
	and.b32  	%r602, %r601, 1;
	st.local.u32 	[%rd2+1004], %r602;
	shr.u32 	%r603, %r17, 2;
	and.b32  	%r604, %r603, 1;
	st.local.u32 	[%rd2+1008], %r604;
	shr.u32 	%r605, %r17, 1;
	and.b32  	%r606, %r605, 1;
	st.local.u32 	[%rd2+1012], %r606;
	and.b32  	%r607, %r17, 1;
	st.local.u32 	[%rd2+1016], %r607;
	shr.u32 	%r608, %r18, 16;
	and.b32  	%r609, %r608, 1;
	st.local.u32 	[%rd2+1020], %r609;
	shr.u32 	%r610, %r18, 15;
	and.b32  	%r611, %r610, 1;
	st.local.u32 	[%rd2+1024], %r611;
	shr.u32 	%r612, %r18, 14;
	and.b32  	%r613, %r612, 1;
	st.local.u32 	[%rd2+1028], %r613;
	shr.u32 	%r614, %r18, 13;
	and.b32  	%r615, %r614, 1;
	st.local.u32 	[%rd2+1032], %r615;
	shr.u32 	%r616, %r18, 12;
	and.b32  	%r617, %r616, 1;
	st.local.u32 	[%rd2+1036], %r617;
	shr.u32 	%r618, %r18, 11;
	and.b32  	%r619, %r618, 1;
	st.local.u32 	[%rd2+1040], %r619;
	shr.u32 	%r620, %r18, 10;
	and.b32  	%r621, %r620, 1;
	st.local.u32 	[%rd2+1044], %r621;
	shr.u32 	%r622, %r18, 9;
	and.b32  	%r623, %r622, 1;
	st.local.u32 	[%rd2+1048], %r623;
	shr.u32 	%r624, %r18, 8;
	and.b32  	%r625, %r624, 1;
	st.local.u32 	[%rd2+1052], %r625;
	shr.u32 	%r626, %r18, 7;
	and.b32  	%r627, %r626, 1;
	st.local.u32 	[%rd2+1056], %r627;
	shr.u32 	%r628, %r18, 6;
	and.b32  	%r629, %r628, 1;
	st.local.u32 	[%rd2+1060], %r629;
	shr.u32 	%r630, %r18, 5;
	and.b32  	%r631, %r630, 1;
	st.local.u32 	[%rd2+1064], %r631;
	shr.u32 	%r632, %r18, 4;
	and.b32  	%r633, %r632, 1;
	st.local.u32 	[%rd2+1068], %r633;
	shr.u32 	%r634, %r18, 3;
	and.b32  	%r635, %r634, 1;
	st.local.u32 	[%rd2+1072], %r635;
	shr.u32 	%r636, %r18, 2;
	and.b32  	%r637, %r636, 1;
	st.local.u32 	[%rd2+1076], %r637;
	shr.u32 	%r638, %r18, 1;
	and.b32  	%r639, %r638, 1;
	st.local.u32 	[%rd2+1080], %r639;
	and.b32  	%r640, %r18, 1;
	st.local.u32 	[%rd2+1084], %r640;
	shr.u32 	%r641, %r19, 16;
	and.b32  	%r642, %r641, 1;
	st.local.u32 	[%rd2+1088], %r642;
	shr.u32 	%r643, %r19, 15;
	and.b32  	%r644, %r643, 1;
	st.local.u32 	[%rd2+1092], %r644;
	shr.u32 	%r645, %r19, 14;
	and.b32  	%r646, %r645, 1;
	st.local.u32 	[%rd2+1096], %r646;
	shr.u32 	%r647, %r19, 13;
	and.b32  	%r648, %r647, 1;
	st.local.u32 	[%rd2+1100], %r648;
	shr.u32 	%r649, %r19, 12;
	and.b32  	%r650, %r649, 1;
	st.local.u32 	[%rd2+1104], %r650;
	shr.u32 	%r651, %r19, 11;
	and.b32  	%r652, %r651, 1;
	st.local.u32 	[%rd2+1108], %r652;
	shr.u32 	%r653, %r19, 10;
	and.b32  	%r654, %r653, 1;
	st.local.u32 	[%rd2+1112], %r654;
	shr.u32 	%r655, %r19, 9;
	and.b32  	%r656, %r655, 1;
	st.local.u32 	[%rd2+1116], %r656;
	shr.u32 	%r657, %r19, 8;
	and.b32  	%r658, %r657, 1;
	st.local.u32 	[%rd2+1120], %r658;
	shr.u32 	%r659, %r19, 7;
	and.b32  	%r660, %r659, 1;
	st.local.u32 	[%rd2+1124], %r660;
	shr.u32 	%r661, %r19, 6;
	and.b32  	%r662, %r661, 1;
	st.local.u32 	[%rd2+1128], %r662;
	shr.u32 	%r663, %r19, 5;
	and.b32  	%r664, %r663, 1;
	st.local.u32 	[%rd2+1132], %r664;
	shr.u32 	%r665, %r19, 4;
	and.b32  	%r666, %r665, 1;
	st.local.u32 	[%rd2+1136], %r666;
	shr.u32 	%r667, %r19, 3;
	and.b32  	%r668, %r667, 1;
	st.local.u32 	[%rd2+1140], %r668;
	shr.u32 	%r669, %r19, 2;
	and.b32  	%r670, %r669, 1;
	st.local.u32 	[%rd2+1144], %r670;
	shr.u32 	%r671, %r19, 1;
	and.b32  	%r672, %r671, 1;
	st.local.u32 	[%rd2+1148], %r672;
	and.b32  	%r673, %r19, 1;
	st.local.u32 	[%rd2+1152], %r673;
	cvta.to.global.u64 	%rd4, %rd13;
	mov.b16 	%rs149, 0;
	mov.b32 	%r721, 0;
$L__BB2_4:
	mul.lo.s32 	%r674, %r721, 17;
	mul.wide.u32 	%rd21, %r674, 4;
	add.s64 	%rd5, %rd2, %rd21;
	ld.local.u32 	%r675, [%rd5];
	setp.ne.s32 	%p3, %r675, 1;
	mul.wide.u32 	%rd22, %r674, 2;
	add.s64 	%rd6, %rd4, %rd22;
	mov.b16 	%rs150, 0;
	@%p3 bra 	$L__BB2_6;
	ld.global.u16 	%rs150, [%rd6];
$L__BB2_6:
	add.s16 	%rs4, %rs150, %rs149;
	ld.local.u32 	%r676, [%rd5+4];
	setp.ne.s32 	%p4, %r676, 1;
	mov.b16 	%rs151, 0;
	@%p4 bra 	$L__BB2_8;
	ld.global.u16 	%rs151, [%rd6+2];
$L__BB2_8:
	add.s16 	%rs7, %rs151, %rs4;
	ld.local.u32 	%r677, [%rd5+8];
	setp.ne.s32 	%p5, %r677, 1;
	mov.b16 	%rs152, 0;
	@%p5 bra 	$L__BB2_10;
	ld.global.u16 	%rs152, [%rd6+4];
$L__BB2_10:
	add.s16 	%rs10, %rs152, %rs7;
	ld.local.u32 	%r678, [%rd5+12];
	setp.ne.s32 	%p6, %r678, 1;
	mov.b16 	%rs153, 0;
	@%p6 bra 	$L__BB2_12;
	ld.global.u16 	%rs153, [%rd6+6];
$L__BB2_12:
	add.s16 	%rs13, %rs153, %rs10;
	ld.local.u32 	%r679, [%rd5+16];
	setp.ne.s32 	%p7, %r679, 1;
	mov.b16 	%rs154, 0;
	@%p7 bra 	$L__BB2_14;
	ld.global.u16 	%rs154, [%rd6+8];
$L__BB2_14:
	add.s16 	%rs16, %rs154, %rs13;
	ld.local.u32 	%r680, [%rd5+20];
	setp.ne.s32 	%p8, %r680, 1;
	mov.b16 	%rs155, 0;
	@%p8 bra 	$L__BB2_16;
	ld.global.u16 	%rs155, [%rd6+10];
$L__BB2_16:
	add.s16 	%rs19, %rs155, %rs16;
	ld.local.u32 	%r681, [%rd5+24];
	setp.ne.s32 	%p9, %r681, 1;
	mov.b16 	%rs156, 0;
	@%p9 bra 	$L__BB2_18;
	ld.global.u16 	%rs156, [%rd6+12];
$L__BB2_18:
	add.s16 	%rs22, %rs156, %rs19;
	ld.local.u32 	%r682, [%rd5+28];
	setp.ne.s32 	%p10, %r682, 1;
	mov.b16 	%rs157, 0;
	@%p10 bra 	$L__BB2_20;
	ld.global.u16 	%rs157, [%rd6+14];
$L__BB2_20:
	add.s16 	%rs25, %rs157, %rs22;
	ld.local.u32 	%r683, [%rd5+32];
	setp.ne.s32 	%p11, %r683, 1;
	mov.b16 	%rs158, 0;
	@%p11 bra 	$L__BB2_22;
	ld.global.u16 	%rs158, [%rd6+16];
$L__BB2_22:
	add.s16 	%rs28, %rs158, %rs25;
	ld.local.u32 	%r684, [%rd5+36];
	setp.ne.s32 	%p12, %r684, 1;
	mov.b16 	%rs159, 0;
	@%p12 bra 	$L__BB2_24;
	ld.global.u16 	%rs159, [%rd6+18];
$L__BB2_24:
	add.s16 	%rs31, %rs159, %rs28;
	ld.local.u32 	%r685, [%rd5+40];
	setp.ne.s32 	%p13, %r685, 1;
	mov.b16 	%rs160, 0;
	@%p13 bra 	$L__BB2_26;
	ld.global.u16 	%rs160, [%rd6+20];
$L__BB2_26:
	add.s16 	%rs34, %rs160, %rs31;
	ld.local.u32 	%r686, [%rd5+44];
	setp.ne.s32 	%p14, %r686, 1;
	mov.b16 	%rs161, 0;
	@%p14 bra 	$L__BB2_28;
	ld.global.u16 	%rs161, [%rd6+22];
$L__BB2_28:
	add.s16 	%rs37, %rs161, %rs34;
	ld.local.u32 	%r687, [%rd5+48];
	setp.ne.s32 	%p15, %r687, 1;
	mov.b16 	%rs162, 0;
	@%p15 bra 	$L__BB2_30;
	ld.global.u16 	%rs162, [%rd6+24];
$L__BB2_30:
	add.s16 	%rs40, %rs162, %rs37;
	ld.local.u32 	%r688, [%rd5+52];
	setp.ne.s32 	%p16, %r688, 1;
	mov.b16 	%rs163, 0;
	@%p16 bra 	$L__BB2_32;
	ld.global.u16 	%rs163, [%rd6+26];
$L__BB2_32:
	add.s16 	%rs43, %rs163, %rs40;
	ld.local.u32 	%r689, [%rd5+56];
	setp.ne.s32 	%p17, %r689, 1;
	mov.b16 	%rs164, 0;
	@%p17 bra 	$L__BB2_34;
	ld.global.u16 	%rs164, [%rd6+28];
$L__BB2_34:
	add.s16 	%rs46, %rs164, %rs43;
	ld.local.u32 	%r690, [%rd5+60];
	setp.ne.s32 	%p18, %r690, 1;
	mov.b16 	%rs165, 0;
	@%p18 bra 	$L__BB2_36;
	ld.global.u16 	%rs165, [%rd6+30];
$L__BB2_36:
	add.s16 	%rs49, %rs165, %rs46;
	ld.local.u32 	%r691, [%rd5+64];
	setp.ne.s32 	%p19, %r691, 1;
	mov.b16 	%rs166, 0;
	@%p19 bra 	$L__BB2_38;
	ld.global.u16 	%rs166, [%rd6+32];
$L__BB2_38:
	add.s16 	%rs149, %rs166, %rs49;
	add.s32 	%r721, %r721, 1;
	setp.ne.s32 	%p20, %r721, 17;
	@%p20 bra 	$L__BB2_4;
	cvt.s32.s16 	%r692, %rs149;
	setp.ge.s32 	%p21, %r35, %r692;
	@%p21 bra 	$L__BB2_86;
	mul.lo.s32 	%r22, %r1, 110976;
	cvta.to.global.u64 	%rd25, %rd12;
	add.s64 	%rd7, %rd25, 16;
	mov.b16 	%rs169, 0;
	mov.b32 	%r722, 0;
$L__BB2_41:
	mov.b32 	%r723, 0;
$L__BB2_42:
	mad.lo.s32 	%r25, %r723, 6936, %r22;
	mov.b32 	%r724, 0;
$L__BB2_43:
	mad.lo.s32 	%r725, %r724, 289, %r25;
	mov.b16 	%rs170, 0;
	mov.b32 	%r726, 0;
	mov.u64 	%rd32, %rd3;
$L__BB2_44:
	mul.wide.s32 	%rd26, %r725, 2;
	add.s64 	%rd9, %rd7, %rd26;
	ld.local.u32 	%r699, [%rd32+-32];
	setp.ne.s32 	%p22, %r699, 1;
	mov.b16 	%rs171, 0;
	@%p22 bra 	$L__BB2_46;
	ld.global.u16 	%rs171, [%rd9+-16];
$L__BB2_46:
	add.s16 	%rs59, %rs171, %rs170;
	ld.local.u32 	%r700, [%rd32+-28];
	setp.ne.s32 	%p23, %r700, 1;
	mov.b16 	%rs172, 0;
	@%p23 bra 	$L__BB2_48;
	ld.global.u16 	%rs172, [%rd9+-14];
$L__BB2_48:
	add.s16 	%rs62, %rs172, %rs59;
	ld.local.u32 	%r701, [%rd32+-24];
	setp.ne.s32 	%p24, %r701, 1;
	mov.b16 	%rs173, 0;
	@%p24 bra 	$L__BB2_50;
	ld.global.u16 	%rs173, [%rd9+-12];
$L__BB2_50:
	add.s16 	%rs65, %rs173, %rs62;
	ld.local.u32 	%r702, [%rd32+-20];
	setp.ne.s32 	%p25, %r702, 1;
	mov.b16 	%rs174, 0;
	@%p25 bra 	$L__BB2_52;
	ld.global.u16 	%rs174, [%rd9+-10];
$L__BB2_52:
	add.s16 	%rs68, %rs174, %rs65;
	ld.local.u32 	%r703, [%rd32+-16];
	setp.ne.s32 	%p26, %r703, 1;
	mov.b16 	%rs175, 0;
	@%p26 bra 	$L__BB2_54;
	ld.global.u16 	%rs175, [%rd9+-8];
$L__BB2_54:
	add.s16 	%rs71, %rs175, %rs68;
	ld.local.u32 	%r704, [%rd32+-12];
	setp.ne.s32 	%p27, %r704, 1;
	mov.b16 	%rs176, 0;
	@%p27 bra 	$L__BB2_56;
	ld.global.u16 	%rs176, [%rd9+-6];
$L__BB2_56:
	add.s16 	%rs74, %rs176, %rs71;
	ld.local.u32 	%r705, [%rd32+-8];
	setp.ne.s32 	%p28, %r705, 1;
	mov.b16 	%rs177, 0;
	@%p28 bra 	$L__BB2_58;
	ld.global.u16 	%rs177, [%rd9+-4];
$L__BB2_58:
	add.s16 	%rs77, %rs177, %rs74;
	ld.local.u32 	%r706, [%rd32+-4];
	setp.ne.s32 	%p29, %r706, 1;
	mov.b16 	%rs178, 0;
	@%p29 bra 	$L__BB2_60;
	ld.global.u16 	%rs178, [%rd9+-2];
$L__BB2_60:
	add.s16 	%rs80, %rs178, %rs77;
	ld.local.u32 	%r707, [%rd32];
	setp.ne.s32 	%p30, %r707, 1;
	mov.b16 	%rs179, 0;
	@%p30 bra 	$L__BB2_62;
	ld.global.u16 	%rs179, [%rd9];
$L__BB2_62:
	add.s16 	%rs83, %rs179, %rs80;
	ld.local.u32 	%r708, [%rd32+4];
	setp.ne.s32 	%p31, %r708, 1;
	mov.b16 	%rs180, 0;
	@%p31 bra 	$L__BB2_64;
	ld.global.u16 	%rs180, [%rd9+2];
$L__BB2_64:
	add.s16 	%rs86, %rs180, %rs83;
	ld.local.u32 	%r709, [%rd32+8];
	setp.ne.s32 	%p32, %r709, 1;
	mov.b16 	%rs181, 0;
	@%p32 bra 	$L__BB2_66;
	ld.global.u16 	%rs181, [%rd9+4];
$L__BB2_66:
	add.s16 	%rs89, %rs181, %rs86;
	ld.local.u32 	%r710, [%rd32+12];
	setp.ne.s32 	%p33, %r710, 1;
	mov.b16 	%rs182, 0;
	@%p33 bra 	$L__BB2_68;
	ld.global.u16 	%rs182, [%rd9+6];
$L__BB2_68:
	add.s16 	%rs92, %rs182, %rs89;
	ld.local.u32 	%r711, [%rd32+16];
	setp.ne.s32 	%p34, %r711, 1;
	mov.b16 	%rs183, 0;
	@%p34 bra 	$L__BB2_70;
	ld.global.u16 	%rs183, [%rd9+8];
$L__BB2_70:
	add.s16 	%rs95, %rs183, %rs92;
	ld.local.u32 	%r712, [%rd32+20];
	setp.ne.s32 	%p35, %r712, 1;
	mov.b16 	%rs184, 0;
	@%p35 bra 	$L__BB2_72;
	ld.global.u16 	%rs184, [%rd9+10];
$L__BB2_72:
	add.s16 	%rs98, %rs184, %rs95;
	ld.local.u32 	%r713, [%rd32+24];
	setp.ne.s32 	%p36, %r713, 1;
	mov.b16 	%rs185, 0;
	@%p36 bra 	$L__BB2_74;
	ld.global.u16 	%rs185, [%rd9+12];
$L__BB2_74:
	add.s16 	%rs101, %rs185, %rs98;
	ld.local.u32 	%r714, [%rd32+28];
	setp.ne.s32 	%p37, %r714, 1;
	mov.b16 	%rs186, 0;
	@%p37 bra 	$L__BB2_76;
	ld.global.u16 	%rs186, [%rd9+14];
$L__BB2_76:
	add.s16 	%rs104, %rs186, %rs101;
	ld.local.u32 	%r715, [%rd32+32];
	setp.ne.s32 	%p38, %r715, 1;
	mov.b16 	%rs187, 0;
	@%p38 bra 	$L__BB2_78;
	ld.global.u16 	%rs187, [%rd9+16];
$L__BB2_78:
	add.s16 	%rs170, %rs187, %rs104;
	add.s32 	%r726, %r726, 1;
	add.s32 	%r725, %r725, 17;
	add.s64 	%rd32, %rd32, 68;
	setp.ne.s32 	%p39, %r726, 17;
	@%p39 bra 	$L__BB2_44;
	max.s16 	%rs169, %rs170, %rs169;
	add.s32 	%r724, %r724, 1;
	setp.ne.s32 	%p40, %r724, 24;
	@%p40 bra 	$L__BB2_43;
	add.s32 	%r723, %r723, 1;
	setp.ne.s32 	%p41, %r723, 16;
	@%p41 bra 	$L__BB2_42;
	add.s32 	%r722, %r722, 1;
	setp.ne.s32 	%p42, %r722, 16;
	@%p42 bra 	$L__BB2_41;
	cvt.u32.u16 	%r716, %rs169;
	setp.ge.s32 	%p43, %r35, %r716;
	@%p43 bra 	$L__BB2_84;
	shl.b32 	%r719, %r2, 4;
	add.s32 	%r720, %r719, %r1;
	mul.wide.s32 	%rd29, %r720, 2;
	add.s64 	%rd30, %rd1, %rd29;
	st.global.u16 	[%rd30], %rs169;
	bra.uni 	$L__BB2_85;
$L__BB2_84:
	shl.b32 	%r717, %r2, 4;
	add.s32 	%r718, %r717, %r1;
	mul.wide.s32 	%rd27, %r718, 2;
	add.s64 	%rd28, %rd1, %rd27;
	mov.b16 	%rs148, 0;
	st.global.u16 	[%rd28], %rs148;
$L__BB2_85:
	ret;
$L__BB2_86:
	shl.b32 	%r693, %r2, 4;
	add.s32 	%r694, %r693, %r1;
	mul.wide.s32 	%rd23, %r694, 2;
	add.s64 	%rd24, %rd1, %rd23;
	mov.b16 	%rs128, 0;
	st.global.u16 	[%rd24], %rs128;
	bra.uni 	$L__BB2_85;

}
	// .globl	_Z19calcSpawnableBlocksPs
.visible .entry _Z19calcSpawnableBlocksPs(
	.param .u64 .ptr .align 1 _Z19calcSpawnableBlocksPs_param_0
)
{
	.reg .pred 	%p<6>;
	.reg .b16 	%rs<8>;
	.reg .b32 	%r<48>;
	.reg .b64 	%rd<5>;

	ld.param.u64 	%rd2, [_Z19calcSpawnableBlocksPs_param_0];
	cvta.to.global.u64 	%rd1, %rd2;
	mov.u32 	%r17, %ctaid.x;
	mov.u32 	%r18, %ntid.x;
	mov.u32 	%r19, %tid.x;
	mad.lo.s32 	%r20, %r17, %r18, %r19;
	mul.hi.s32 	%r21, %r20, 715827883;
	shr.u32 	%r22, %r21, 31;
	shr.s32 	%r23, %r21, 6;
	add.s32 	%r1, %r23, %r22;
	mul.lo.s32 	%r24, %r1, 384;
	sub.s32 	%r25, %r20, %r24;
	cvt.u16.u32 	%rs1, %r25;
	shr.s16 	%rs2, %rs1, 15;
	shr.u16 	%rs3, %rs2, 12;
	add.s16 	%rs4, %rs1, %rs3;
	shr.s16 	%rs5, %rs4, 4;
	shr.s32 	%r26, %r20, 31;
	shr.u32 	%r27, %r26, 28;
	add.s32 	%r28, %r20, %r27;
	and.b32  	%r29, %r28, -16;
	sub.s32 	%r2, %r20, %r29;
	mul.lo.s32 	%r30, %r2, 6936;
	mad.lo.s32 	%r31, %r1, 110976, %r30;
	mul.wide.s16 	%r32, %rs5, 289;
	add.s32 	%r3, %r31, %r32;
	mul.wide.s16 	%r4, %rs5, %rs5;
	mov.b32 	%r44, -128;
$L__BB3_1:
	sub.s32 	%r34, %r1, %r44;
	mad.lo.s32 	%r6, %r34, %r34, %r4;
	add.s32 	%r35, %r44, 128;
	shr.u32 	%r36, %r35, 4;
	mad.lo.s32 	%r7, %r36, 17, %r3;
	mov.b32 	%r45, -128;
$L__BB3_2:
	sub.s32 	%r37, %r2, %r45;
	mad.lo.s32 	%r47, %r37, %r37, %r6;
	setp.lt.u32 	%p1, %r47, 2;
	@%p1 bra 	$L__BB3_6;
	mov.b32 	%r46, 2;
$L__BB3_4:
	mul.lo.s32 	%r39, %r46, %r46;
	setp.le.u32 	%p2, %r39, %r47;
	add.s32 	%r46, %r46, 1;
	@%p2 bra 	$L__BB3_4;
	add.s32 	%r47, %r46, -2;
$L__BB3_6:
	add.s32 	%r40, %r47, -25;
	setp.gt.u32 	%p3, %r40, 103;
	@%p3 bra 	$L__BB3_8;
	add.s32 	%r41, %r45, 128;
	shr.u32 	%r42, %r41, 4;
	add.s32 	%r43, %r7, %r42;
	mul.wide.s32 	%rd3, %r43, 2;
	add.s64 	%rd4, %rd1, %rd3;
	ld.global.u16 	%rs6, [%rd4];
	add.s16 	%rs7, %rs6, 1;
	st.global.u16 	[%rd4], %rs7;
$L__BB3_8:
	add.s32 	%r45, %r45, 1;
	setp.ne.s32 	%p4, %r45, 145;
	@%p4 bra 	$L__BB3_2;
	add.s32 	%r44, %r44, 1;
	setp.ne.s32 	%p5, %r44, 145;
	@%p5 bra 	$L__BB3_1;
	ret;

}
	// .globl	_Z11findHighestPtS_Pi
.visible .entry _Z11findHighestPtS_Pi(
	.param .u64 .ptr .align 1 _Z11findHighestPtS_Pi_param_0,
	.param .u64 .ptr .align 1 _Z11findHighestPtS_Pi_param_1,
	.param .u64 .ptr .align 1 _Z11findHighestPtS_Pi_param_2
)
{
	.reg .pred 	%p<7>;
	.reg .b16 	%rs<5>;
	.reg .b32 	%r<20>;
	.reg .b64 	%rd<13>;
	// demoted variable
	.shared .align 2 .b8 _ZZ11findHighestPtS_PiE6scount[2048];
	// demoted variable
	.shared .align 4 .b8 _ZZ11findHighestPtS_PiE9slocation[4096];
	ld.param.u64 	%rd1, [_Z11findHighestPtS_Pi_param_0];
	ld.param.u64 	%rd2, [_Z11findHighestPtS_Pi_param_1];
	ld.param.u64 	%rd3, [_Z11findHighestPtS_Pi_param_2];
	mov.u32 	%r1, %tid.x;
	mov.u32 	%r2, %ctaid.x;
	mov.u32 	%r19, %ntid.x;
	mad.lo.s32 	%r4, %r2, %r19, %r1;
	setp.gt.u32 	%p1, %r4, 59999231;
	@%p1 bra 	$L__BB4_8;
	cvta.to.global.u64 	%rd4, %rd1;
	mul.wide.u32 	%rd5, %r4, 2;
	add.s64 	%rd6, %rd4, %rd5;
	ld.global.u16 	%rs2, [%rd6];
	shl.b32 	%r9, %r1, 1;
	mov.u32 	%r10, _ZZ11findHighestPtS_PiE6scount;
	add.s32 	%r5, %r10, %r9;
	st.shared.u16 	[%r5], %rs2;
	shl.b32 	%r11, %r1, 2;
	mov.u32 	%r12, _ZZ11findHighestPtS_PiE9slocation;
	add.s32 	%r6, %r12, %r11;
	st.shared.u32 	[%r6], %r4;
	bar.sync 	0;
	setp.lt.u32 	%p2, %r19, 2;
	@%p2 bra 	$L__BB4_6;
$L__BB4_2:
	mov.u32 	%r7, %r19;
	shr.u32 	%r19, %r7, 1;
	setp.ge.u32 	%p3, %r1, %r19;
	@%p3 bra 	$L__BB4_5;
	and.b32  	%r13, %r7, 2046;
	add.s32 	%r14, %r5, %r13;
	ld.shared.u16 	%rs1, [%r14];
	ld.shared.u16 	%rs3, [%r5];
	setp.le.s16 	%p4, %rs1, %rs3;
	@%p4 bra 	$L__BB4_5;
	st.shared.u16 	[%r5], %rs1;
	shl.b32 	%r15, %r19, 2;
	add.s32 	%r16, %r6, %r15;
	ld.shared.u32 	%r17, [%r16];
	st.shared.u32 	[%r6], %r17;
$L__BB4_5:
	bar.sync 	0;
	setp.gt.u32 	%p5, %r7, 3;
	@%p5 bra 	$L__BB4_2;
$L__BB4_6:
	setp.ne.s32 	%p6, %r1, 0;
	@%p6 bra 	$L__BB4_8;
	ld.shared.u16 	%rs4, [_ZZ11findHighestPtS_PiE6scount];
	cvta.to.global.u64 	%rd7, %rd2;
	mul.wide.u32 	%rd8, %r2, 2;
	add.s64 	%rd9, %rd7, %rd8;
	st.global.u16 	[%rd9], %rs4;
	ld.shared.u32 	%r18, [_ZZ11findHighestPtS_PiE9slocation];
	cvta.to.global.u64 	%rd10, %rd3;
	mul.wide.u32 	%rd11, %r2, 4;
	add.s64 	%rd12, %rd10, %rd11;
	st.global.u32 	[%rd12], %r18;
$L__BB4_8:
	ret;

}


// ===== COMPILED SASS (sm_100) =====

	.target	sm_100

	.elftype	@"ET_EXEC"


//--------------------- .note.nv.tkinfo           --------------------------
	.section	.note.nv.tkinfo,"",@"SHT_NOTE"
	.sectionflags	@"SHF_NOTE_NV_TKINFO"
	.tkinfo
        /*0018*/ 	.word	0x00000002
        /*0030*/ 	.string	""
        /*0030*/ 	.string	"ptxas"
        /*0030*/ 	.string	"Cuda compilation tools, release 13.0, V13.0.88"
        /*0030*/ 	.string	"Build cuda_13.0.r13.0/compiler.36424714_0"
        /*0030*/ 	.string	"-arch sm_100 -m 64 "



//--------------------- .note.nv.cuinfo           --------------------------
	.section	.note.nv.cuinfo,"",@"SHT_NOTE"
	.sectionflags	@"SHF_NOTE_NV_CUINFO"
        /*0018*/ 	.short	0x0002
        /*001a*/ 	.short	0x0064
        /*001c*/ 	.short	0x0082
	.zero		2


//--------------------- .nv.info                  --------------------------
	.section	.nv.info,"",@"SHT_CUDA_INFO"
	.align	4


	//----- nvinfo : EIATTR_REGCOUNT
	.align		4
        /*0000*/ 	.byte	0x04, 0x2f
        /*0002*/ 	.short	(.L_1 - .L_0)
	.align		4
.L_0:
        /*0004*/ 	.word	index@(_Z11setInitialXxiPi)
        /*0008*/ 	.word	0x00000019


	//----- nvinfo : EIATTR_FRAME_SIZE
	.align		4
.L_1:
        /*000c*/ 	.byte	0x04, 0x11
        /*000e*/ 	.short	(.L_3 - .L_2)
	.align		4
.L_2:
        /*0010*/ 	.word	index@(_Z11setInitialXxiPi)
        /*0014*/ 	.word	0x00000000


	//----- nvinfo : EIATTR_REGCOUNT
	.align		4
.L_3:
        /*0018*/ 	.byte	0x04, 0x2f
        /*001a*/ 	.short	(.L_5 - .L_4)
	.align		4
.L_4:
        /*001c*/ 	.word	index@(_Z4setXxiPi)
        /*0020*/ 	.word	0x00000020


	//----- nvinfo : EIATTR_FRAME_SIZE
	.align		4
.L_5:
        /*0024*/ 	.byte	0x04, 0x11
        /*0026*/ 	.short	(.L_7 - .L_6)
	.align		4
.L_6:
        /*0028*/ 	.word	index@(_Z4setXxiPi)
        /*002c*/ 	.word	0x00000000


	//----- nvinfo : EIATTR_REGCOUNT
	.align		4
.L_7:
        /*0030*/ 	.byte	0x04, 0x2f
        /*0032*/ 	.short	(.L_9 - .L_8)
	.align		4
.L_8:
        /*0034*/ 	.word	index@(_Z5countPiPtiPsS1_)
        /*0038*/ 	.word	0x00000020


	//----- nvinfo : EIATTR_FRAME_SIZE
	.align		4
.L_9:
        /*003c*/ 	.byte	0x04, 0x11
        /*003e*/ 	.short	(.L_11 - .L_10)
	.align		4
.L_10:
        /*0040*/ 	.word	index@(_Z5countPiPtiPsS1_)
        /*0044*/ 	.word	0x00000488


	//----- nvinfo : EIATTR_REGCOUNT
	.align		4
.L_11:
        /*0048*/ 	.byte	0x04, 0x2f
        /*004a*/ 	.short	(.L_13 - .L_12)
	.align		4
.L_12:
        /*004c*/ 	.word	index@(_Z19calcSpawnableBlocksPs)
        /*0050*/ 	.word	0x00000012


	//----- nvinfo : EIATTR_FRAME_SIZE
	.align		4
.L_13:
        /*0054*/ 	.byte	0x04, 0x11
        /*0056*/ 	.short	(.L_15 - .L_14)
	.align		4
.L_14:
        /*0058*/ 	.word	index@(_Z19calcSpawnableBlocksPs)
        /*005c*/ 	.word	0x00000000


	//----- nvinfo : EIATTR_REGCOUNT
	.align		4
.L_15:
        /*0060*/ 	.byte	0x04, 0x2f
        /*0062*/ 	.short	(.L_17 - .L_16)
	.align		4
.L_16:
        /*0064*/ 	.word	index@(_Z11findHighestPtS_Pi)
        /*0068*/ 	.word	0x0000000e


	//----- nvinfo : EIATTR_FRAME_SIZE
	.align		4
.L_17:
        /*006c*/ 	.byte	0x04, 0x11
        /*006e*/ 	.short	(.L_19 - .L_18)
	.align		4
.L_18:
        /*0070*/ 	.word	index@(_Z11findHighestPtS_Pi)
        /*0074*/ 	.word	0x00000000


	//----- nvinfo : EIATTR_MIN_STACK_SIZE
	.align		4
.L_19:
        /*0078*/ 	.byte	0x04, 0x12
        /*007a*/ 	.short	(.L_21 - .L_20)
	.align		4
.L_20:
        /*007c*/ 	.word	index@(_Z11findHighestPtS_Pi)
        /*0080*/ 	.word	0x00000000


	//----- nvinfo : EIATTR_MIN_STACK_SIZE
	.align		4
.L_21:
        /*0084*/ 	.byte	0x04, 0x12
        /*0086*/ 	.short	(.L_23 - .L_22)
	.align		4
.L_22:
        /*0088*/ 	.word	index@(_Z19calcSpawnableBlocksPs)
        /*008c*/ 	.word	0x00000000


	//----- nvinfo : EIATTR_MIN_STACK_SIZE
	.align		4
.L_23:
        /*0090*/ 	.byte	0x04, 0x12
        /*0092*/ 	.short	(.L_25 - .L_24)
	.align		4
.L_24:
        /*0094*/ 	.word	index@(_Z5countPiPtiPsS1_)
        /*0098*/ 	.word	0x00000488


	//----- nvinfo : EIATTR_MIN_STACK_SIZE
	.align		4
.L_25:
        /*009c*/ 	.byte	0x04, 0x12
        /*009e*/ 	.short	(.L_27 - .L_26)
	.align		4
.L_26:
        /*00a0*/ 	.word	index@(_Z4setXxiPi)
        /*00a4*/ 	.word	0x00000000


	//----- nvinfo : EIATTR_MIN_STACK_SIZE
	.align		4
.L_27:
        /*00a8*/ 	.byte	0x04, 0x12
        /*00aa*/ 	.short	(.L_29 - .L_28)
	.align		4
.L_28:
        /*00ac*/ 	.word	index@(_Z11setInitialXxiPi)
        /*00b0*/ 	.word	0x00000000
.L_29:


//--------------------- .nv.compat                --------------------------
	.section	.nv.compat,"",@"SHT_CUDA_COMPAT_INFO"
	.align	4
        /*0000*/ 	.byte	0x02, 0x09, 0x00, 0x00, 0x02, 0x02, 0x01, 0x00, 0x02, 0x05, 0x05, 0x00, 0x03, 0x07, 0x01, 0x01
        /*0010*/ 	.byte	0x02, 0x03, 0x00, 0x00, 0x02, 0x06, 0x01, 0x00, 0x04, 0x0b, 0x08, 0x00, 0x09, 0x00, 0x00, 0x00
        /*0020*/ 	.byte	0x00, 0x00, 0x00, 0x00


//--------------------- .nv.info._Z11findHighestPtS_Pi --------------------------
	.section	.nv.info._Z11findHighestPtS_Pi,"",@"SHT_CUDA_INFO"
	.sectionflags	@""
	.align	4


	//----- nvinfo : EIATTR_CUDA_API_VERSION
	.align		4
        /*0000*/ 	.byte	0x04, 0x37
        /*0002*/ 	.short	(.L_31 - .L_30)
.L_30:
        /*0004*/ 	.word	0x00000082


	//----- nvinfo : EIATTR_KPARAM_INFO
	.align		4
.L_31:
        /*0008*/ 	.byte	0x04, 0x17
        /*000a*/ 	.short	(.L_33 - .L_32)
.L_32:
        /*000c*/ 	.word	0x00000000
        /*0010*/ 	.short	0x0002
        /*0012*/ 	.short	0x0010
        /*0014*/ 	.byte	0x00, 0xf5, 0x21, 0x00


	//----- nvinfo : EIATTR_KPARAM_INFO
	.align		4
.L_33:
        /*0018*/ 	.byte	0x04, 0x17
        /*001a*/ 	.short	(.L_35 - .L_34)
.L_34:
        /*001c*/ 	.word	0x00000000
        /*0020*/ 	.short	0x0001
        /*0022*/ 	.short	0x0008
        /*0024*/ 	.byte	0x00, 0xf5, 0x21, 0x00


	//----- nvinfo : EIATTR_KPARAM_INFO
	.align		4
.L_35:
        /*0028*/ 	.byte	0x04, 0x17
        /*002a*/ 	.short	(.L_37 - .L_36)
.L_36:
        /*002c*/ 	.word	0x00000000
        /*0030*/ 	.short	0x0000
        /*0032*/ 	.short	0x0000
        /*0034*/ 	.byte	0x00, 0xf5, 0x21, 0x00


	//----- nvinfo : EIATTR_SPARSE_MMA_MASK
	.align		4
.L_37:
        /*0038*/ 	.byte	0x03, 0x50
        /*003a*/ 	.short	0x0000


	//----- nvinfo : EIATTR_MAXREG_COUNT
	.align		4
        /*003c*/ 	.byte	0x03, 0x1b
        /*003e*/ 	.short	0x00ff


	//----- nvinfo : EIATTR_NUM_BARRIERS
	.align		4
        /*0040*/ 	.byte	0x02, 0x4c
        /*0042*/ 	.byte	0x01
	.zero		1


	//----- nvinfo : EIATTR_MERCURY_ISA_VERSION
	.align		4
        /*0044*/ 	.byte	0x03, 0x5f
        /*0046*/ 	.short	0x0101


	//----- nvinfo : EIATTR_VRC_CTA_INIT_COUNT
	.align		4
        /*0048*/ 	.byte	0x02, 0x4a
	.zero		1
	.zero		1


	//----- nvinfo : EIATTR_EXIT_INSTR_OFFSETS
	.align		4
        /*004c*/ 	.byte	0x04, 0x1c
        /*004e*/ 	.short	(.L_39 - .L_38)


	//   ....[0]....
.L_38:
        /*0050*/ 	.word	0x00000060


	//   ....[1]....
        /*0054*/ 	.word	0x000002c0


	//   ....[2]....
        /*0058*/ 	.word	0x00000380


	//----- nvinfo : EIATTR_CRS_STACK_SIZE
	.align		4
.L_39:
        /*005c*/ 	.byte	0x04, 0x1e
        /*005e*/ 	.short	(.L_41 - .L_40)
.L_40:
        /*0060*/ 	.word	0x00000000


	//----- nvinfo : EIATTR_CBANK_PARAM_SIZE
	.align		4
.L_41:
        /*0064*/ 	.byte	0x03, 0x19
        /*0066*/ 	.short	0x0018


	//----- nvinfo : EIATTR_PARAM_CBANK
	.align		4
        /*0068*/ 	.byte	0x04, 0x0a
        /*006a*/ 	.short	(.L_43 - .L_42)
	.align		4
.L_42:
        /*006c*/ 	.word	index@(.nv.constant0._Z11findHighestPtS_Pi)
        /*0070*/ 	.short	0x0380
        /*0072*/ 	.short	0x0018


	//----- nvinfo : EIATTR_SW_WAR
	.align		4
.L_43:
        /*0074*/ 	.byte	0x04, 0x36
        /*0076*/ 	.short	(.L_45 - .L_44)
.L_44:
        /*0078*/ 	.word	0x00000008
.L_45:


//--------------------- .nv.info._Z19calcSpawnableBlocksPs --------------------------
	.section	.nv.info._Z19calcSpawnableBlocksPs,"",@"SHT_CUDA_INFO"
	.sectionflags	@""
	.align	4


	//----- nvinfo : EIATTR_CUDA_API_VERSION
	.align		4
        /*0000*/ 	.byte	0x04, 0x37
        /*0002*/ 	.short	(.L_47 - .L_46)
.L_46:
        /*0004*/ 	.word	0x00000082


	//----- nvinfo : EIATTR_KPARAM_INFO
	.align		4
.L_47:
        /*0008*/ 	.byte	0x04, 0x17
        /*000a*/ 	.short	(.L_49 - .L_48)
.L_48:
        /*000c*/ 	.word	0x00000000
        /*0010*/ 	.short	0x0000
        /*0012*/ 	.short	0x0000
        /*0014*/ 	.byte	0x00, 0xf5, 0x21, 0x00


	//----- nvinfo : EIATTR_SPARSE_MMA_MASK
	.align		4
.L_49:
        /*0018*/ 	.byte	0x03, 0x50
        /*001a*/ 	.short	0x0000


	//----- nvinfo : EIATTR_MAXREG_COUNT
	.align		4
        /*001c*/ 	.byte	0x03, 0x1b
        /*001e*/ 	.short	0x00ff


	//----- nvinfo : EIATTR_MERCURY_ISA_VERSION
	.align		4
        /*0020*/ 	.byte	0x03, 0x5f
        /*0022*/ 	.short	0x0101


	//----- nvinfo : EIATTR_VRC_CTA_INIT_COUNT
	.align		4
        /*0024*/ 	.byte	0x02, 0x4a
	.zero		1
	.zero		1


	//----- nvinfo : EIATTR_EXIT_INSTR_OFFSETS
	.align		4
        /*0028*/ 	.byte	0x04, 0x1c
        /*002a*/ 	.short	(.L_51 - .L_50)


	//   ....[0]....
.L_50:
        /*002c*/ 	.word	0x00000400


	//----- nvinfo : EIATTR_CRS_STACK_SIZE
	.align		4
.L_51:
        /*0030*/ 	.byte	0x04, 0x1e
        /*0032*/ 	.short	(.L_53 - .L_52)
.L_52:
        /*0034*/ 	.word	0x00000000


	//----- nvinfo : EIATTR_CBANK_PARAM_SIZE
	.align		4
.L_53:
        /*0038*/ 	.byte	0x03, 0x19
        /*003a*/ 	.short	0x0008


	//----- nvinfo : EIATTR_PARAM_CBANK
	.align		4
        /*003c*/ 	.byte	0x04, 0x0a
        /*003e*/ 	.short	(.L_55 - .L_54)
	.align		4
.L_54:
        /*0040*/ 	.word	index@(.nv.constant0._Z19calcSpawnableBlocksPs)
        /*0044*/ 	.short	0x0380
        /*0046*/ 	.short	0x0008


	//----- nvinfo : EIATTR_SW_WAR
	.align		4
.L_55:
        /*0048*/ 	.byte	0x04, 0x36
        /*004a*/ 	.short	(.L_57 - .L_56)
.L_56:
        /*004c*/ 	.word	0x00000008
.L_57:


//--------------------- .nv.info._Z5countPiPtiPsS1_ --------------------------
	.section	.nv.info._Z5countPiPtiPsS1_,"",@"SHT_CUDA_INFO"
	.sectionflags	@""
	.align	4


	//----- nvinfo : EIATTR_CUDA_API_VERSION
	.align		4
        /*0000*/ 	.byte	0x04, 0x37
        /*0002*/ 	.short	(.L_59 - .L_58)
.L_58:
        /*0004*/ 	.word	0x00000082


	//----- nvinfo : EIATTR_KPARAM_INFO
	.align		4
.L_59:
        /*0008*/ 	.byte	0x04, 0x17
        /*000a*/ 	.short	(.L_61 - .L_60)
.L_60:
        /*000c*/ 	.word	0x00000000
        /*0010*/ 	.short	0x0004
        /*0012*/ 	.short	0x0020
        /*0014*/ 	.byte	0x00, 0xf5, 0x21, 0x00


	//----- nvinfo : EIATTR_KPARAM_INFO
	.align		4
.L_61:
        /*0018*/ 	.byte	0x04, 0x17
        /*001a*/ 	.short	(.L_63 - .L_62)
.L_62:
        /*001c*/ 	.word	0x00000000
        /*0020*/ 	.short	0x0003
        /*0022*/ 	.short	0x0018
        /*0024*/ 	.byte	0x00, 0xf5, 0x21, 0x00


	//----- nvinfo : EIATTR_KPARAM_INFO
	.align		4
.L_63:
        /*0028*/ 	.byte	0x04, 0x17
        /*002a*/ 	.short	(.L_65 - .L_64)
.L_64:
        /*002c*/ 	.word	0x00000000
        /*0030*/ 	.short	0x0002
        /*0032*/ 	.short	0x0010
        /*0034*/ 	.byte	0x00, 0xf0, 0x11, 0x00


	//----- nvinfo : EIATTR_KPARAM_INFO
	.align		4
.L_65:
        /*0038*/ 	.byte	0x04, 0x17
        /*003a*/ 	.short	(.L_67 - .L_66)
.L_66:
        /*003c*/ 	.word	0x00000000
        /*0040*/ 	.short	0x0001
        /*0042*/ 	.short	0x0008
        /*0044*/ 	.byte	0x00, 0xf5, 0x21, 0x00


	//----- nvinfo : EIATTR_KPARAM_INFO
	.align		4
.L_67:
        /*0048*/ 	.byte	0x04, 0x17
        /*004a*/ 	.short	(.L_69 - .L_68)
.L_68:
        /*004c*/ 	.word	0x00000000
        /*0050*/ 	.short	0x0000
        /*0052*/ 	.short	0x0000
        /*0054*/ 	.byte	0x00, 0xf5, 0x21, 0x00


	//----- nvinfo : EIATTR_SPARSE_MMA_MASK
	.align		4
.L_69:
        /*0058*/ 	.byte	0x03, 0x50
        /*005a*/ 	.short	0x0000


	//----- nvinfo : EIATTR_MAXREG_COUNT
	.align		4
        /*005c*/ 	.byte	0x03, 0x1b
        /*005e*/ 	.short	0x00ff


	//----- nvinfo : EIATTR_MERCURY_ISA_VERSION
	.align		4
        /*0060*/ 	.byte	0x03, 0x5f
        /*0062*/ 	.short	0x0101


	//----- nvinfo : EIATTR_VRC_CTA_INIT_COUNT
	.align		4
        /*0064*/ 	.byte	0x02, 0x4a
	.zero		1
	.zero		1


	//----- nvinfo : EIATTR_EXIT_INSTR_OFFSETS
	.align		4
        /*0068*/ 	.byte	0x04, 0x1c
        /*006a*/ 	.short	(.L_71 - .L_70)


	//   ....[0]....
.L_70:
        /*006c*/ 	.word	0x000000a0


	//   ....[1]....
        /*0070*/ 	.word	0x00000630


	//   ....[2]....
        /*0074*/ 	.word	0x00003f80


	//   ....[3]....
        /*0078*/ 	.word	0x00003fd0


	//   ....[4]....
        /*007c*/ 	.word	0x00004020


	//----- nvinfo : EIATTR_CRS_STACK_SIZE
	.align		4
.L_71:
        /*0080*/ 	.byte	0x04, 0x1e
        /*0082*/ 	.short	(.L_73 - .L_72)
.L_72:
        /*0084*/ 	.word	0x00000000


	//----- nvinfo : EIATTR_CBANK_PARAM_SIZE
	.align		4
.L_73:
        /*0088*/ 	.byte	0x03, 0x19
        /*008a*/ 	.short	0x0028


	//----- nvinfo : EIATTR_PARAM_CBANK
	.align		4
        /*008c*/ 	.byte	0x04, 0x0a
        /*008e*/ 	.short	(.L_75 - .L_74)
	.align		4
.L_74:
        /*0090*/ 	.word	index@(.nv.constant0._Z5countPiPtiPsS1_)
        /*0094*/ 	.short	0x0380
        /*0096*/ 	.short	0x0028


	//----- nvinfo : EIATTR_SW_WAR
	.align		4
.L_75:
        /*0098*/ 	.byte	0x04, 0x36
        /*009a*/ 	.short	(.L_77 - .L_76)
.L_76:
        /*009c*/ 	.word	0x00000008
.L_77:


//--------------------- .nv.info._Z4setXxiPi      --------------------------
	.section	.nv.info._Z4setXxiPi,"",@"SHT_CUDA_INFO"
	.sectionflags	@""
	.align	4


	//----- nvinfo : EIATTR_CUDA_API_VERSION
	.align		4
        /*0000*/ 	.byte	0x04, 0x37
        /*0002*/ 	.short	(.L_79 - .L_78)
.L_78:
        /*0004*/ 	.word	0x00000082


	//----- nvinfo : EIATTR_KPARAM_INFO
	.align		4
.L_79:
        /*0008*/ 	.byte	0x04, 0x17
        /*000a*/ 	.short	(.L_81 - .L_80)
.L_80:
        /*000c*/ 	.word	0x00000000
        /*0010*/ 	.short	0x0002
        /*0012*/ 	.short	0x0010
        /*0014*/ 	.byte	0x00, 0xf5, 0x21, 0x00


	//----- nvinfo : EIATTR_KPARAM_INFO
	.align		4
.L_81:
        /*0018*/ 	.byte	0x04, 0x17
        /*001a*/ 	.short	(.L_83 - .L_82)
.L_82:
        /*001c*/ 	.word	0x00000000
        /*0020*/ 	.short	0x0001
        /*0022*/ 	.short	0x0008
        /*0024*/ 	.byte	0x00, 0xf0, 0x11, 0x00


	//----- nvinfo : EIATTR_KPARAM_INFO
	.align		4
.L_83:
        /*0028*/ 	.byte	0x04, 0x17
        /*002a*/ 	.short	(.L_85 - .L_84)
.L_84:
        /*002c*/ 	.word	0x00000000
        /*0030*/ 	.short	0x0000
        /*0032*/ 	.short	0x0000
        /*0034*/ 	.byte	0x00, 0xf0, 0x21, 0x00


	//----- nvinfo : EIATTR_SPARSE_MMA_MASK
	.align		4
.L_85:
        /*0038*/ 	.byte	0x03, 0x50
        /*003a*/ 	.short	0x0000


	//----- nvinfo : EIATTR_MAXREG_COUNT
	.align		4
        /*003c*/ 	.byte	0x03, 0x1b
        /*003e*/ 	.short	0x00ff


	//----- nvinfo : EIATTR_MERCURY_ISA_VERSION
	.align		4
        /*0040*/ 	.byte	0x03, 0x5f
        /*0042*/ 	.short	0x0101


	//----- nvinfo : EIATTR_VRC_CTA_INIT_COUNT
	.align		4
        /*0044*/ 	.byte	0x02, 0x4a
	.zero		1
	.zero		1


	//----- nvinfo : EIATTR_EXIT_INSTR_OFFSETS
	.align		4
        /*0048*/ 	.byte	0x04, 0x1c
        /*004a*/ 	.short	(.L_87 - .L_86)


	//   ....[0]....
.L_86:
        /*004c*/ 	.word	0x00001600


	//----- nvinfo : EIATTR_CBANK_PARAM_SIZE
	.align		4
.L_87:
        /*0050*/ 	.byte	0x03, 0x19
        /*0052*/ 	.short	0x0018


	//----- nvinfo : EIATTR_PARAM_CBANK
	.align		4
        /*0054*/ 	.byte	0x04, 0x0a
        /*0056*/ 	.short	(.L_89 - .L_88)
	.align		4
.L_88:
        /*0058*/ 	.word	index@(.nv.constant0._Z4setXxiPi)
        /*005c*/ 	.short	0x0380
        /*005e*/ 	.short	0x0018


	//----- nvinfo : EIATTR_SW_WAR
	.align		4
.L_89:
        /*0060*/ 	.byte	0x04, 0x36
        /*0062*/ 	.short	(.L_91 - .L_90)
.L_90:
        /*0064*/ 	.word	0x00000008
.L_91:


//--------------------- .nv.info._Z11setInitialXxiPi --------------------------
	.section	.nv.info._Z11setInitialXxiPi,"",@"SHT_CUDA_INFO"
	.sectionflags	@""
	.align	4


	//----- nvinfo : EIATTR_CUDA_API_VERSION
	.align		4
        /*0000*/ 	.byte	0x04, 0x37
        /*0002*/ 	.short	(.L_93 - .L_92)
.L_92:
        /*0004*/ 	.word	0x00000082


	//----- nvinfo : EIATTR_KPARAM_INFO
	.align		4
.L_93:
        /*0008*/ 	.byte	0x04, 0x17
        /*000a*/ 	.short	(.L_95 - .L_94)
.L_94:
        /*000c*/ 	.word	0x00000000
        /*0010*/ 	.short	0x0002
        /*0012*/ 	.short	0x0010
        /*0014*/ 	.byte	0x00, 0xf5, 0x21, 0x00


	//----- nvinfo : EIATTR_KPARAM_INFO
	.align		4
.L_95:
        /*0018*/ 	.byte	0x04, 0x17
        /*001a*/ 	.short	(.L_97 - .L_96)
.L_96:
        /*001c*/ 	.word	0x00000000
        /*0020*/ 	.short	0x0001
        /*0022*/ 	.short	0x0008
        /*0024*/ 	.byte	0x00, 0xf0, 0x11, 0x00


	//----- nvinfo : EIATTR_KPARAM_INFO
	.align		4
.L_97:
        /*0028*/ 	.byte	0x04, 0x17
        /*002a*/ 	.short	(.L_99 - .L_98)
.L_98:
        /*002c*/ 	.word	0x00000000
        /*0030*/ 	.short	0x0000
        /*0032*/ 	.short	0x0000
        /*0034*/ 	.byte	0x00, 0xf0, 0x21, 0x00


	//----- nvinfo : EIATTR_SPARSE_MMA_MASK
	.align		4
.L_99:
        /*0038*/ 	.byte	0x03, 0x50
        /*003a*/ 	.short	0x0000


	//----- nvinfo : EIATTR_MAXREG_COUNT
	.align		4
        /*003c*/ 	.byte	0x03, 0x1b
        /*003e*/ 	.short	0x00ff


	//----- nvinfo : EIATTR_MERCURY_ISA_VERSION
	.align		4
        /*0040*/ 	.byte	0x03, 0x5f
        /*0042*/ 	.short	0x0101


	//----- nvinfo : EIATTR_VRC_CTA_INIT_COUNT
	.align		4
        /*0044*/ 	.byte	0x02, 0x4a
	.zero		1
	.zero		1


	//----- nvinfo : EIATTR_EXIT_INSTR_OFFSETS
	.align		4
        /*0048*/ 	.byte	0x04, 0x1c
        /*004a*/ 	.short	(.L_101 - .L_100)


	//   ....[0]....
.L_100:
        /*004c*/ 	.word	0x000007d0


	//----- nvinfo : EIATTR_CBANK_PARAM_SIZE
	.align		4
.L_101:
        /*0050*/ 	.byte	0x03, 0x19
        /*0052*/ 	.short	0x0018


	//----- nvinfo : EIATTR_PARAM_CBANK
	.align		4
        /*0054*/ 	.byte	0x04, 0x0a
        /*0056*/ 	.short	(.L_103 - .L_102)
	.align		4
.L_102:
        /*0058*/ 	.word	index@(.nv.constant0._Z11setInitialXxiPi)
        /*005c*/ 	.short	0x0380
        /*005e*/ 	.short	0x0018


	//----- nvinfo : EIATTR_SW_WAR
	.align		4
.L_103:
        /*0060*/ 	.byte	0x04, 0x36
        /*0062*/ 	.short	(.L_105 - .L_104)
.L_104:
        /*0064*/ 	.word	0x00000008
.L_105:


//--------------------- .nv.callgraph             --------------------------
	.section	.nv.callgraph,"",@"SHT_CUDA_CALLGRAPH"
	.align	4
	.sectionentsize	8
	.align		4
        /*0000*/ 	.word	0x00000000
	.align		4
        /*0004*/ 	.word	0xffffffff
	.align		4
        /*0008*/ 	.word	0x00000000
	.align		4
        /*000c*/ 	.word	0xfffffffe
	.align		4
        /*0010*/ 	.word	0x00000000
	.align		4
        /*0014*/ 	.word	0xfffffffd
	.align		4
        /*0018*/ 	.word	0x00000000
	.align		4
        /*001c*/ 	.word	0xfffffffc


//--------------------- .text._Z11findHighestPtS_Pi --------------------------
	.section	.text._Z11findHighestPtS_Pi,"ax",@progbits
	.align	128
        .global         _Z11findHighestPtS_Pi
        .type           _Z11findHighestPtS_Pi,@function
        .size           _Z11findHighestPtS_Pi,(.L_x_24 - _Z11findHighestPtS_Pi)
        .other          _Z11findHighestPtS_Pi,@"STO_CUDA_ENTRY STV_DEFAULT"
_Z11findHighestPtS_Pi:
.text._Z11findHighestPtS_Pi:
[----:B------:R-:W-:Y:S01]  /*0000*/  LDC R1, c[0x0][0x37c] ;  /* 0x0000df00ff017b82 */ /* 0x000fe20000000800 */
[----:B------:R-:W0:Y:S01]  /*0010*/  S2R R4, SR_TID.X ;  /* 0x0000000000047919 */ /* 0x000e220000002100 */
[----:B------:R-:W0:Y:S01]  /*0020*/  LDCU UR4, c[0x0][0x360] ;  /* 0x00006c00ff0477ac */ /* 0x000e220008000800 */
[----:B------:R-:W0:Y:S02]  /*0030*/  S2R R11, SR_CTAID.X ;  /* 0x00000000000b7919 */ /* 0x000e240000002500 */
[----:B0-----:R-:W-:-:S05]  /*0040*/  IMAD R5, R11, UR4, R4 ;  /* 0x000000040b057c24 */ /* 0x001fca000f8e0204 */
[----:B------:R-:W-:-:S13]  /*0050*/  ISETP.GT.U32.AND P0, PT, R5, 0x39383ff, PT ;  /* 0x039383ff0500780c */ /* 0x000fda0003f04070 */
[----:B------:R-:W-:Y:S05]  /*0060*/  @P0 EXIT ;  /* 0x000000000000094d */ /* 0x000fea0003800000 */
[----:B------:R-:W0:Y:S01]  /*0070*/  LDC.64 R2, c[0x0][0x380] ;  /* 0x0000e000ff027b82 */ /* 0x000e220000000a00 */
[----:B------:R-:W1:Y:S01]  /*0080*/  LDCU.64 UR8, c[0x0][0x358] ;  /* 0x00006b00ff0877ac */ /* 0x000e620008000a00 */
[----:B0-----:R-:W-:-:S06]  /*0090*/  IMAD.WIDE.U32 R2, R5, 0x2, R2 ;  /* 0x0000000205027825 */ /* 0x001fcc00078e0002 */
[----:B-1----:R-:W2:Y:S01]  /*00a0*/  LDG.E.U16 R2, desc[UR8][R2.64] ;  /* 0x0000000802027981 */ /* 0x002ea2000c1e1500 */
[----:B------:R-:W0:Y:S01]  /*00b0*/  S2UR UR7, SR_CgaCtaId ;  /* 0x00000000000779c3 */ /* 0x000e220000008800 */
[----:B------:R-:W-:Y:S01]  /*00c0*/  UMOV UR5, 0x400 ;  /* 0x0000040000057882 */ /* 0x000fe20000000000 */
[----:B------:R-:W-:Y:S02]  /*00d0*/  UISETP.GE.U32.AND UP0, UPT, UR4, 0x2, UPT ;  /* 0x000000020400788c */ /* 0x000fe4000bf06070 */
[----:B------:R-:W-:Y:S02]  /*00e0*/  UIADD3 UR6, UPT, UPT, UR5, 0x800, URZ ;  /* 0x0000080005067890 */ /* 0x000fe4000fffe0ff */
[----:B0-----:R-:W-:Y:S02]  /*00f0*/  ULEA UR5, UR7, UR5, 0x18 ;  /* 0x0000000507057291 */ /* 0x001fe4000f8ec0ff */
[----:B------:R-:W-:-:S04]  /*0100*/  ULEA UR6, UR7, UR6, 0x18 ;  /* 0x0000000607067291 */ /* 0x000fc8000f8ec0ff */
[C---:B------:R-:W-:Y:S02]  /*0110*/  LEA R7, R4.reuse, UR5, 0x1 ;  /* 0x0000000504077c11 */ /* 0x040fe4000f8e08ff */
[----:B------:R-:W-:-:S03]  /*0120*/  LEA R0, R4, UR6, 0x2 ;  /* 0x0000000604007c11 */ /* 0x000fc6000f8e10ff */
[----:B--2---:R0:W-:Y:S04]  /*0130*/  STS.U16 [R7], R2 ;  /* 0x0000000207007388 */ /* 0x0041e80000000400 */
[----:B------:R0:W-:Y:S01]  /*0140*/  STS [R0], R5 ;  /* 0x0000000500007388 */ /* 0x0001e20000000800 */
[----:B------:R-:W-:Y:S06]  /*0150*/  BAR.SYNC.DEFER_BLOCKING 0x0 ;  /* 0x0000000000007b1d */ /* 0x000fec0000010000 */
[----:B------:R-:W-:Y:S05]  /*0160*/  BRA.U !UP0, `(.L_x_0) ;  /* 0x0000000108507547 */ /* 0x000fea000b800000 */
.L_x_3:
[----:B------:R-:W-:Y:S01]  /*0170*/  UMOV UR5, UR4 ;  /* 0x0000000400057c82 */ /* 0x000fe20008000000 */
[----:B------:R-:W-:Y:S01]  /*0180*/  USHF.R.U32.HI UR4, URZ, 0x1, UR4 ;  /* 0x00000001ff047899 */ /* 0x000fe20008011604 */
[----:B------:R-:W-:Y:S05]  /*0190*/  BSSY.RECONVERGENT B0, `(.L_x_1) ;  /* 0x000000e000007945 */ /* 0x000fea0003800200 */
[----:B------:R-:W-:-:S13]  /*01a0*/  ISETP.GE.U32.AND P0, PT, R4, UR4, PT ;  /* 0x0000000404007c0c */ /* 0x000fda000bf06070 */
[----:B-1----:R-:W-:Y:S05]  /*01b0*/  @P0 BRA `(.L_x_2) ;  /* 0x00000000002c0947 */ /* 0x002fea0003800000 */
[----:B------:R-:W-:Y:S01]  /*01c0*/  ULOP3.LUT UR6, UR5, 0x7fe, URZ, 0xc0, !UPT ;  /* 0x000007fe05067892 */ /* 0x000fe2000f8ec0ff */
[----:B0-----:R-:W0:Y:S08]  /*01d0*/  LDS.U16 R2, [R7] ;  /* 0x0000000007027984 */ /* 0x001e300000000400 */
[----:B------:R-:W1:Y:S01]  /*01e0*/  LDS.U16 R6, [R7+UR6] ;  /* 0x0000000607067984 */ /* 0x000e620008000400 */
[----:B0-----:R-:W-:-:S02]  /*01f0*/  PRMT R2, R2, 0x9910, RZ ;  /* 0x0000991002027816 */ /* 0x001fc400000000ff */
[----:B-1----:R-:W-:-:S04]  /*0200*/  PRMT R3, R6, 0x9910, RZ ;  /* 0x0000991006037816 */ /* 0x002fc800000000ff */
[----:B------:R-:W-:Y:S01]  /*0210*/  ISETP.GT.AND P0, PT, R3, R2, PT ;  /* 0x000000020300720c */ /* 0x000fe20003f04270 */
[----:B------:R-:W-:-:S12]  /*0220*/  IMAD.U32 R3, RZ, RZ, UR4 ;  /* 0x00000004ff037e24 */ /* 0x000fd8000f8e00ff */
[----:B------:R-:W-:Y:S01]  /*0230*/  @P0 IMAD R2, R3, 0x4, R0 ;  /* 0x0000000403020824 */ /* 0x000fe200078e0200 */
[----:B------:R-:W-:Y:S04]  /*0240*/  @P0 STS.U16 [R7], R6 ;  /* 0x0000000607000388 */ /* 0x000fe80000000400 */
[----:B------:R-:W0:Y:S04]  /*0250*/  @P0 LDS R3, [R2] ;  /* 0x0000000002030984 */ /* 0x000e280000000800 */
[----:B0-----:R1:W-:Y:S02]  /*0260*/  @P0 STS [R0], R3 ;  /* 0x0000000300000388 */ /* 0x0013e40000000800 */
.L_x_2:
[----:B------:R-:W-:Y:S05]  /*0270*/  BSYNC.RECONVERGENT B0 ;  /* 0x0000000000007941 */ /* 0x000fea0003800200 */
.L_x_1:
[----:B------:R-:W-:Y:S01]  /*0280*/  BAR.SYNC.DEFER_BLOCKING 0x0 ;  /* 0x0000000000007b1d */ /* 0x000fe20000010000 */
[----:B------:R-:W-:-:S09]  /*0290*/  UISETP.GT.U32.AND UP0, UPT, UR5, 0x3, UPT ;  /* 0x000000030500788c */ /* 0x000fd2000bf04070 */
[----:B------:R-:W-:Y:S05]  /*02a0*/  BRA.U UP0, `(.L_x_3) ;  /* 0xfffffffd00b07547 */ /* 0x000fea000b83ffff */
.L_x_0:
[----:B------:R-:W-:-:S13]  /*02b0*/  ISETP.NE.AND P0, PT, R4, RZ, PT ;  /* 0x000000ff0400720c */ /* 0x000fda0003f05270 */
[----:B------:R-:W-:Y:S05]  /*02c0*/  @P0 EXIT ;  /* 0x000000000000094d */ /* 0x000fea0003800000 */
[----:B------:R-:W2:Y:S01]  /*02d0*/  S2UR UR5, SR_CgaCtaId ;  /* 0x00000000000579c3 */ /* 0x000ea20000008800 */
[----:B------:R-:W-:-:S07]  /*02e0*/  UMOV UR4, 0x400 ;  /* 0x0000040000047882 */ /* 0x000fce0000000000 */
[----:B01----:R-:W0:Y:S08]  /*02f0*/  LDC.64 R2, c[0x0][0x388] ;  /* 0x0000e200ff027b82 */ /* 0x003e300000000a00 */
[----:B------:R-:W1:Y:S01]  /*0300*/  LDC.64 R4, c[0x0][0x390] ;  /* 0x0000e400ff047b82 */ /* 0x000e620000000a00 */
[----:B--2---:R-:W-:Y:S01]  /*0310*/  ULEA UR4, UR5, UR4, 0x18 ;  /* 0x0000000405047291 */ /* 0x004fe2000f8ec0ff */
[----:B0-----:R-:W-:-:S08]  /*0320*/  IMAD.WIDE.U32 R2, R11, 0x2, R2 ;  /* 0x000000020b027825 */ /* 0x001fd000078e0002 */
[----:B------:R-:W0:Y:S04]  /*0330*/  LDS.U16 R7, [UR4] ;  /* 0x00000004ff077984 */ /* 0x000e280008000400 */
[----:B------:R-:W2:Y:S01]  /*0340*/  LDS R9, [UR4+0x800] ;  /* 0x00080004ff097984 */ /* 0x000ea20008000800 */
[----:B-1----:R-:W-:-:S03]  /*0350*/  IMAD.WIDE.U32 R4, R11, 0x4, R4 ;  /* 0x000000040b047825 */ /* 0x002fc600078e0004 */
[----:B0-----:R-:W-:Y:S04]  /*0360*/  STG.E.U16 desc[UR8][R2.64], R7 ;  /* 0x0000000702007986 */ /* 0x001fe8000c101508 */
[----:B--2---:R-:W-:Y:S01]  /*0370*/  STG.E desc[UR8][R4.64], R9 ;  /* 0x0000000904007986 */ /* 0x004fe2000c101908 */
[----:B------:R-:W-:Y:S05]  /*0380*/  EXIT ;  /* 0x000000000000794d */ /* 0x000fea0003800000 */
.L_x_4:
[----:B------:R-:W-:-:S00]  /*0390*/  BRA `(.L_x_4) ;  /* 0xfffffffc00fc7947 */ /* 0x000fc0000383ffff */
[----:B------:R-:W-:-:S00]  /*03a0*/  NOP ;  /* 0x0000000000007918 */ /* 0x000fc00000000000 */
        /* <DEDUP_REMOVED lines=13> */
.L_x_24:


//--------------------- .text._Z19calcSpawnableBlocksPs --------------------------
	.section	.text._Z19calcSpawnableBlocksPs,"ax",@progbits
	.align	128
        .global         _Z19calcSpawnableBlocksPs
        .type           _Z19calcSpawnableBlocksPs,@function
        .size           _Z19calcSpawnableBlocksPs,(.L_x_25 - _Z19calcSpawnableBlocksPs)
        .other          _Z19calcSpawnableBlocksPs,@"STO_CUDA_ENTRY STV_DEFAULT"
_Z19calcSpawnableBlocksPs:
.text._Z19calcSpawnableBlocksPs:
[----:B------:R-:W-:Y:S01]  /*0000*/  LDC R1, c[0x0][0x37c] ;  /* 0x0000df00ff017b82 */ /* 0x000fe20000000800 */
[----:B------:R-:W0:Y:S07]  /*0010*/  S2R R0, SR_TID.X ;  /* 0x0000000000007919 */ /* 0x000e2e0000002100 */
[----:B------:R-:W0:Y:S01]  /*0020*/  S2UR UR4, SR_CTAID.X ;  /* 0x00000000000479c3 */ /* 0x000e220000002500 */
[----:B------:R-:W-:-:S07]  /*0030*/  IMAD.MOV.U32 R7, RZ, RZ, -0x80 ;  /* 0xffffff80ff077424 */ /* 0x000fce00078e00ff */
[----:B------:R-:W0:Y:S02]  /*0040*/  LDC R3, c[0x0][0x360] ;  /* 0x0000d800ff037b82 */ /* 0x000e240000000800 */
[----:B0-----:R-:W-:Y:S01]  /*0050*/  IMAD R3, R3, UR4, R0 ;  /* 0x0000000403037c24 */ /* 0x001fe2000f8e0200 */
[----:B------:R-:W0:Y:S03]  /*0060*/  LDCU.64 UR4, c[0x0][0x358] ;  /* 0x00006b00ff0477ac */ /* 0x000e260008000a00 */
[----:B------:R-:W-:-:S05]  /*0070*/  IMAD.HI R0, R3, 0x2aaaaaab, RZ ;  /* 0x2aaaaaab03007827 */ /* 0x000fca00078e02ff */
[----:B------:R-:W-:-:S04]  /*0080*/  SHF.R.U32.HI R5, RZ, 0x1f, R0 ;  /* 0x0000001fff057819 */ /* 0x000fc80000011600 */
[----:B------:R-:W-:-:S05]  /*0090*/  LEA.HI.SX32 R0, R0, R5, 0x1a ;  /* 0x0000000500007211 */ /* 0x000fca00078fd2ff */
[----:B------:R-:W-:-:S05]  /*00a0*/  IMAD R2, R0, -0x180, R3 ;  /* 0xfffffe8000027824 */ /* 0x000fca00078e0203 */
[----:B------:R-:W-:-:S04]  /*00b0*/  PRMT R4, R2, 0x9910, RZ ;  /* 0x0000991002047816 */ /* 0x000fc800000000ff */
[----:B------:R-:W-:-:S04]  /*00c0*/  SHF.R.S32.HI R4, RZ, 0xf, R4 ;  /* 0x0000000fff047819 */ /* 0x000fc80000011404 */
[----:B------:R-:W-:Y:S02]  /*00d0*/  LOP3.LUT R5, R4, 0xffff, RZ, 0xc0, !PT ;  /* 0x0000ffff04057812 */ /* 0x000fe400078ec0ff */
[----:B------:R-:W-:Y:S02]  /*00e0*/  SHF.R.S32.HI R4, RZ, 0x1f, R3 ;  /* 0x0000001fff047819 */ /* 0x000fe40000011403 */
[----:B------:R-:W-:Y:S02]  /*00f0*/  LEA.HI R2, R5, R2, RZ, 0x14 ;  /* 0x0000000205027211 */ /* 0x000fe400078fa0ff */
[----:B------:R-:W-:Y:S02]  /*0100*/  LEA.HI R4, R4, R3, RZ, 0x4 ;  /* 0x0000000304047211 */ /* 0x000fe400078f20ff */
[----:B------:R-:W-:Y:S02]  /*0110*/  PRMT R2, R2, 0x9910, RZ ;  /* 0x0000991002027816 */ /* 0x000fe400000000ff */
[----:B------:R-:W-:-:S02]  /*0120*/  LOP3.LUT R4, R4, 0xfffffff0, RZ, 0xc0, !PT ;  /* 0xfffffff004047812 */ /* 0x000fc400078ec0ff */
[----:B------:R-:W-:-:S03]  /*0130*/  SHF.R.S32.HI R2, RZ, 0x4, R2 ;  /* 0x00000004ff027819 */ /* 0x000fc60000011402 */
[----:B------:R-:W-:Y:S01]  /*0140*/  IMAD.IADD R5, R3, 0x1, -R4 ;  /* 0x0000000103057824 */ /* 0x000fe200078e0a04 */
[----:B------:R-:W-:-:S03]  /*0150*/  PRMT R4, R2, 0x9910, RZ ;  /* 0x0000991002047816 */ /* 0x000fc600000000ff */
[----:B------:R-:W-:-:S04]  /*0160*/  IMAD R3, R0, 0x10, R5 ;  /* 0x0000001000037824 */ /* 0x000fc800078e0205 */
[----:B------:R-:W-:Y:S02]  /*0170*/  IMAD R11, R3, 0x18, R4 ;  /* 0x00000018030b7824 */ /* 0x000fe400078e0204 */
[----:B0-----:R-:W-:-:S07]  /*0180*/  IMAD R4, R4, R4, RZ ;  /* 0x0000000404047224 */ /* 0x001fce00078e02ff */
.L_x_12:
[C---:B0-----:R-:W-:Y:S01]  /*0190*/  IADD3 R2, PT, PT, R7.reuse, 0x80, RZ ;  /* 0x0000008007027810 */ /* 0x041fe20007ffe0ff */
[----:B------:R-:W-:Y:S01]  /*01a0*/  IMAD.IADD R3, R0, 0x1, -R7 ;  /* 0x0000000100037824 */ /* 0x000fe200078e0a07 */
[----:B------:R-:W-:Y:S01]  /*01b0*/  MOV R6, 0xffffff80 ;  /* 0xffffff8000067802 */ /* 0x000fe20000000f00 */
[----:B------:R-:W-:Y:S01]  /*01c0*/  VIADD R7, R7, 0x1 ;  /* 0x0000000107077836 */ /* 0x000fe20000000000 */
[----:B------:R-:W-:Y:S01]  /*01d0*/  SHF.R.U32.HI R2, RZ, 0x4, R2 ;  /* 0x00000004ff027819 */ /* 0x000fe20000011602 */
[----:B------:R-:W-:-:S03]  /*01e0*/  IMAD R13, R3, R3, R4 ;  /* 0x00000003030d7224 */ /* 0x000fc600078e0204 */
[----:B------:R-:W-:Y:S01]  /*01f0*/  ISETP.NE.AND P0, PT, R7, 0x91, PT ;  /* 0x000000910700780c */ /* 0x000fe20003f05270 */
[----:B------:R-:W-:-:S04]  /*0200*/  IMAD R2, R11, 0x11, R2 ;  /* 0x000000110b027824 */ /* 0x000fc800078e0202 */
[----:B------:R-:W-:-:S08]  /*0210*/  IMAD R15, R2, 0x11, RZ ;  /* 0x00000011020f7824 */ /* 0x000fd000078e02ff */
.L_x_11:
[----:B0-----:R-:W-:Y:S01]  /*0220*/  IMAD.IADD R2, R5, 0x1, -R6 ;  /* 0x0000000105027824 */ /* 0x001fe200078e0a06 */
[----:B------:R-:W-:Y:S03]  /*0230*/  BSSY.RECONVERGENT B0, `(.L_x_5) ;  /* 0x000000c000007945 */ /* 0x000fe60003800200 */
[----:B------:R-:W-:-:S05]  /*0240*/  IMAD R2, R2, R2, R13 ;  /* 0x0000000202027224 */ /* 0x000fca00078e020d */
[----:B------:R-:W-:-:S13]  /*0250*/  ISETP.GE.U32.AND P1, PT, R2, 0x2, PT ;  /* 0x000000020200780c */ /* 0x000fda0003f26070 */
[----:B------:R-:W-:Y:S05]  /*0260*/  @!P1 BRA `(.L_x_6) ;  /* 0x0000000000209947 */ /* 0x000fea0003800000 */
[----:B------:R-:W-:Y:S01]  /*0270*/  BSSY.RECONVERGENT B1, `(.L_x_7) ;  /* 0x0000006000017945 */ /* 0x000fe20003800200 */
[----:B------:R-:W-:-:S07]  /*0280*/  IMAD.MOV.U32 R3, RZ, RZ, 0x2 ;  /* 0x00000002ff037424 */ /* 0x000fce00078e00ff */
.L_x_8:
[C---:B------:R-:W-:Y:S01]  /*0290*/  IMAD R9, R3.reuse, R3, RZ ;  /* 0x0000000303097224 */ /* 0x040fe200078e02ff */
[----:B------:R-:W-:-:S04]  /*02a0*/  IADD3 R3, PT, PT, R3, 0x1, RZ ;  /* 0x0000000103037810 */ /* 0x000fc80007ffe0ff */
[----:B------:R-:W-:-:S13]  /*02b0*/  ISETP.GT.U32.AND P1, PT, R9, R2, PT ;  /* 0x000000020900720c */ /* 0x000fda0003f24070 */
[----:B------:R-:W-:Y:S05]  /*02c0*/  @!P1 BRA `(.L_x_8) ;  /* 0xfffffffc00f09947 */ /* 0x000fea000383ffff */
[----:B------:R-:W-:Y:S05]  /*02d0*/  BSYNC.RECONVERGENT B1 ;  /* 0x0000000000017941 */ /* 0x000fea0003800200 */
.L_x_7:
[----:B------:R-:W-:-:S07]  /*02e0*/  VIADD R2, R3, 0xfffffffe ;  /* 0xfffffffe03027836 */ /* 0x000fce0000000000 */
.L_x_6:
[----:B------:R-:W-:Y:S05]  /*02f0*/  BSYNC.RECONVERGENT B0 ;  /* 0x0000000000007941 */ /* 0x000fea0003800200 */
.L_x_5:
[----:B------:R-:W-:Y:S01]  /*0300*/  VIADD R2, R2, 0xffffffe7 ;  /* 0xffffffe702027836 */ /* 0x000fe20000000000 */
[----:B------:R-:W-:Y:S04]  /*0310*/  BSSY.RECONVERGENT B0, `(.L_x_9) ;  /* 0x000000a000007945 */ /* 0x000fe80003800200 */
[----:B------:R-:W-:-:S13]  /*0320*/  ISETP.GT.U32.AND P1, PT, R2, 0x67, PT ;  /* 0x000000670200780c */ /* 0x000fda0003f24070 */
[----:B------:R-:W-:Y:S05]  /*0330*/  @P1 BRA `(.L_x_10) ;  /* 0x00000000001c1947 */ /* 0x000fea0003800000 */
[----:B------:R-:W0:Y:S01]  /*0340*/  LDC.64 R2, c[0x0][0x380] ;  /* 0x0000e000ff027b82 */ /* 0x000e220000000a00 */
[----:B------:R-:W-:-:S04]  /*0350*/  IADD3 R8, PT, PT, R6, 0x80, RZ ;  /* 0x0000008006087810 */ /* 0x000fc80007ffe0ff */
[----:B------:R-:W-:-:S05]  /*0360*/  LEA.HI R9, R8, R15, RZ, 0x1c ;  /* 0x0000000f08097211 */ /* 0x000fca00078fe0ff */
[----:B0-----:R-:W-:-:S05]  /*0370*/  IMAD.WIDE R2, R9, 0x2, R2 ;  /* 0x0000000209027825 */ /* 0x001fca00078e0202 */
[----:B------:R-:W2:Y:S02]  /*0380*/  LDG.E.U16 R8, desc[UR4][R2.64] ;  /* 0x0000000402087981 */ /* 0x000ea4000c1e1500 */
[----:B--2---:R-:W-:-:S05]  /*0390*/  VIADD R9, R8, 0x1 ;  /* 0x0000000108097836 */ /* 0x004fca0000000000 */
[----:B------:R0:W-:Y:S02]  /*03a0*/  STG.E.U16 desc[UR4][R2.64], R9 ;  /* 0x0000000902007986 */ /* 0x0001e4000c101504 */
.L_x_10:
[----:B------:R-:W-:Y:S05]  /*03b0*/  BSYNC.RECONVERGENT B0 ;  /* 0x0000000000007941 */ /* 0x000fea0003800200 */
.L_x_9:
[----:B------:R-:W-:-:S04]  /*03c0*/  IADD3 R6, PT, PT, R6, 0x1, RZ ;  /* 0x0000000106067810 */ /* 0x000fc80007ffe0ff */
[----:B------:R-:W-:-:S13]  /*03d0*/  ISETP.NE.AND P1, PT, R6, 0x91, PT ;  /* 0x000000910600780c */ /* 0x000fda0003f25270 */
[----:B------:R-:W-:Y:S05]  /*03e0*/  @P1 BRA `(.L_x_11) ;  /* 0xfffffffc008c1947 */ /* 0x000fea000383ffff */
[----:B------:R-:W-:Y:S05]  /*03f0*/  @P0 BRA `(.L_x_12) ;  /* 0xfffffffc00640947 */ /* 0x000fea000383ffff */
[----:B------:R-:W-:Y:S05]  /*0400*/  EXIT ;  /* 0x000000000000794d */ /* 0x000fea0003800000 */
.L_x_13:
        /* <DEDUP_REMOVED lines=15> */
.L_x_25:


//--------------------- .text._Z5countPiPtiPsS1_  --------------------------
	.section	.text._Z5countPiPtiPsS1_,"ax",@progbits
	.align	128
        .global         _Z5countPiPtiPsS1_
        .type           _Z5countPiPtiPsS1_,@function
        .size           _Z5countPiPtiPsS1_,(.L_x_26 - _Z5countPiPtiPsS1_)
        .other          _Z5countPiPtiPsS1_,@"STO_CUDA_ENTRY STV_DEFAULT"
_Z5countPiPtiPsS1_:
.text._Z5countPiPtiPsS1_:
[----:B------:R-:W0:Y:S01]  /*0000*/  LDC R1, c[0x0][0x37c] ;  /* 0x0000df00ff017b82 */ /* 0x000e220000000800 */
[----:B------:R-:W1:Y:S01]  /*0010*/  S2R R3, SR_TID.Y ;  /* 0x0000000000037919 */ /* 0x000e620000002200 */
[----:B------:R-:W2:Y:S06]  /*0020*/  LDCU UR4, c[0x0][0x360] ;  /* 0x00006c00ff0477ac */ /* 0x000eac0008000800 */
[----:B------:R-:W1:Y:S01]  /*0030*/  S2UR UR5, SR_CTAID.Y ;  /* 0x00000000000579c3 */ /* 0x000e620000002600 */
[----:B0-----:R-:W-:-:S07]  /*0040*/  VIADD R1, R1, 0xfffffb78 ;  /* 0xfffffb7801017836 */ /* 0x001fce0000000000 */
[----:B------:R-:W1:Y:S08]  /*0050*/  LDC R20, c[0x0][0x364] ;  /* 0x0000d900ff147b82 */ /* 0x000e700000000800 */
[----:B------:R-:W2:Y:S01]  /*0060*/  S2UR UR8, SR_CTAID.X ;  /* 0x00000000000879c3 */ /* 0x000ea20000002500 */
[----:B-1----:R-:W-:-:S05]  /*0070*/  IMAD R20, R20, UR5, R3 ;  /* 0x0000000514147c24 */ /* 0x002fca000f8e0203 */
[----:B------:R-:W-:Y:S01]  /*0080*/  ISETP.GT.U32.AND P0, PT, R20, 0x39386f, PT ;  /* 0x0039386f1400780c */ /* 0x000fe20003f04070 */
[----:B--2---:R-:W-:-:S12]  /*0090*/  UIMAD UR8, UR8, UR4, URZ ;  /* 0x00000004080872a4 */ /* 0x004fd8000f8e02ff */
[----:B------:R-:W-:Y:S05]  /*00a0*/  @P0 EXIT ;  /* 0x000000000000094d */ /* 0x000fea0003800000 */
[----:B------:R-:W0:Y:S01]  /*00b0*/  LDC.64 R2, c[0x0][0x380] ;  /* 0x0000e000ff027b82 */ /* 0x000e220000000a00 */
[----:B------:R-:W1:Y:S01]  /*00c0*/  LDCU.64 UR12, c[0x0][0x358] ;  /* 0x00006b00ff0c77ac */ /* 0x000e620008000a00 */
[----:B0-----:R-:W-:-:S05]  /*00d0*/  IMAD.WIDE.U32 R2, R20, 0x4, R2 ;  /* 0x0000000414027825 */ /* 0x001fca00078e0002 */
[----:B-1----:R-:W2:Y:S04]  /*00e0*/  LDG.E R28, desc[UR12][R2.64] ;  /* 0x0000000c021c7981 */ /* 0x002ea8000c1e1900 */
[----:B------:R-:W3:Y:S04]  /*00f0*/  LDG.E R27, desc[UR12][R2.64+0x4] ;  /* 0x0000040c021b7981 */ /* 0x000ee8000c1e1900 */
[----:B------:R-:W4:Y:S04]  /*0100*/  LDG.E R26, desc[UR12][R2.64+0x8] ;  /* 0x0000080c021a7981 */ /* 0x000f28000c1e1900 */
[----:B------:R-:W5:Y:S04]  /*0110*/  LDG.E R25, desc[UR12][R2.64+0xc] ;  /* 0x00000c0c02197981 */ /* 0x000f68000c1e1900 */
        /* <DEDUP_REMOVED lines=12> */
[----:B------:R0:W5:Y:S01]  /*01e0*/  LDG.E R0, desc[UR12][R2.64+0x40] ;  /* 0x0000400c02007981 */ /* 0x000162000c1e1900 */
[----:B------:R-:W-:-:S02]  /*01f0*/  UIADD3 UR4, UPT, UPT, -UR8, 0xf, URZ ;  /* 0x0000000f08047890 */ /* 0x000fc4000fffe1ff */
[----:B------:R-:W-:-:S04]  /*0200*/  UIADD3 UR5, UPT, UPT, -UR8, 0xf, URZ ;  /* 0x0000000f08057890 */ /* 0x000fc8000fffe1ff */
[----:B--2---:R-:W-:Y:S02]  /*0210*/  SHF.R.S32.HI R28, RZ, UR4, R28 ;  /* 0x00000004ff1c7c19 */ /* 0x004fe4000801141c */
[----:B---3--:R-:W-:Y:S02]  /*0220*/  SHF.R.S32.HI R27, RZ, UR4, R27 ;  /* 0x00000004ff1b7c19 */ /* 0x008fe4000801141b */
[----:B------:R-:W-:Y:S02]  /*0230*/  LOP3.LUT R8, R28, 0x1ffff, RZ, 0xc0, !PT ;  /* 0x0001ffff1c087812 */ /* 0x000fe400078ec0ff */
[----:B----4-:R-:W-:Y:S02]  /*0240*/  SHF.R.S32.HI R26, RZ, UR4, R26 ;  /* 0x00000004ff1a7c19 */ /* 0x010fe4000801141a */
[----:B------:R-:W-:Y:S02]  /*0250*/  LOP3.LUT R9, R27, 0x1ffff, RZ, 0xc0, !PT ;  /* 0x0001ffff1b097812 */ /* 0x000fe400078ec0ff */
[----:B-----5:R-:W-:Y:S01]  /*0260*/  SHF.R.S32.HI R25, RZ, UR4, R25 ;  /* 0x00000004ff197c19 */ /* 0x020fe20008011419 */
[----:B------:R-:W-:Y:S01]  /*0270*/  POPC R8, R8 ;  /* 0x0000000800087309 */ /* 0x000fe20000000000 */
[----:B------:R-:W-:-:S02]  /*0280*/  LOP3.LUT R4, R26, 0x1ffff, RZ, 0xc0, !PT ;  /* 0x0001ffff1a047812 */ /* 0x000fc400078ec0ff */
[----:B------:R-:W-:Y:S02]  /*0290*/  SHF.R.S32.HI R24, RZ, UR4, R24 ;  /* 0x00000004ff187c19 */ /* 0x000fe40008011418 */
[----:B------:R-:W-:Y:S02]  /*02a0*/  LOP3.LUT R6, R25, 0x1ffff, RZ, 0xc0, !PT ;  /* 0x0001ffff19067812 */ /* 0x000fe400078ec0ff */
[----:B------:R-:W-:Y:S01]  /*02b0*/  LOP3.LUT R7, R24, 0x1ffff, RZ, 0xc0, !PT ;  /* 0x0001ffff18077812 */ /* 0x000fe200078ec0ff */
[----:B------:R-:W-:Y:S01]  /*02c0*/  POPC R9, R9 ;  /* 0x0000000900097309 */ /* 0x000fe20000000000 */
[----:B------:R-:W-:Y:S02]  /*02d0*/  SHF.R.S32.HI R23, RZ, UR4, R23 ;  /* 0x00000004ff177c19 */ /* 0x000fe40008011417 */
[----:B------:R-:W-:Y:S02]  /*02e0*/  SHF.R.S32.HI R22, RZ, UR4, R22 ;  /* 0x00000004ff167c19 */ /* 0x000fe40008011416 */
[----:B------:R-:W-:-:S02]  /*02f0*/  LOP3.LUT R5, R23, 0x1ffff, RZ, 0xc0, !PT ;  /* 0x0001ffff17057812 */ /* 0x000fc400078ec0ff */
[----:B------:R-:W-:Y:S01]  /*0300*/  SHF.R.S32.HI R21, RZ, UR4, R21 ;  /* 0x00000004ff157c19 */ /* 0x000fe20008011415 */
[----:B0-----:R-:W0:Y:S01]  /*0310*/  POPC R2, R4 ;  /* 0x0000000400027309 */ /* 0x001e220000000000 */
[----:B------:R-:W-:Y:S02]  /*0320*/  LOP3.LUT R10, R22, 0x1ffff, RZ, 0xc0, !PT ;  /* 0x0001ffff160a7812 */ /* 0x000fe400078ec0ff */
[----:B------:R-:W-:-:S04]  /*0330*/  SHF.R.S32.HI R19, RZ, UR4, R19 ;  /* 0x00000004ff137c19 */ /* 0x000fc80008011413 */
[----:B------:R-:W-:Y:S01]  /*0340*/  LOP3.LUT R3, R19, 0x1ffff, RZ, 0xc0, !PT ;  /* 0x0001ffff13037812 */ /* 0x000fe200078ec0ff */
[----:B------:R-:W-:Y:S01]  /*0350*/  POPC R6, R6 ;  /* 0x0000000600067309 */ /* 0x000fe20000000000 */
[----:B------:R-:W-:Y:S02]  /*0360*/  SHF.R.S32.HI R18, RZ, UR4, R18 ;  /* 0x00000004ff127c19 */ /* 0x000fe40008011412 */
[----:B------:R-:W-:Y:S02]  /*0370*/  SHF.R.S32.HI R17, RZ, UR4, R17 ;  /* 0x00000004ff117c19 */ /* 0x000fe40008011411 */
[----:B0-----:R-:W-:-:S03]  /*0380*/  IADD3 R8, PT, PT, R2, R9, R8 ;  /* 0x0000000902087210 */ /* 0x001fc60007ffe008 */
[----:B------:R-:W0:Y:S01]  /*0390*/  POPC R7, R7 ;  /* 0x0000000700077309 */ /* 0x000e220000000000 */
[----:B------:R-:W-:Y:S02]  /*03a0*/  LOP3.LUT R2, R21, 0x1ffff, RZ, 0xc0, !PT ;  /* 0x0001ffff15027812 */ /* 0x000fe400078ec0ff */
[----:B------:R-:W-:Y:S01]  /*03b0*/  SHF.R.S32.HI R16, RZ, UR4, R16 ;  /* 0x00000004ff107c19 */ /* 0x000fe20008011410 */
[----:B------:R-:W1:Y:S01]  /*03c0*/  LDCU UR4, c[0x0][0x390] ;  /* 0x00007200ff0477ac */ /* 0x000e620008000800 */
[----:B------:R-:W-:Y:S02]  /*03d0*/  SHF.R.S32.HI R15, RZ, UR5, R15 ;  /* 0x00000005ff0f7c19 */ /* 0x000fe4000801140f */
[----:B------:R-:W-:Y:S01]  /*03e0*/  SHF.R.S32.HI R14, RZ, UR5, R14 ;  /* 0x00000005ff0e7c19 */ /* 0x000fe2000801140e */
[----:B------:R-:W-:Y:S01]  /*03f0*/  POPC R5, R5 ;  /* 0x0000000500057309 */ /* 0x000fe20000000000 */
[----:B------:R-:W-:Y:S02]  /*0400*/  SHF.R.S32.HI R13, RZ, UR5, R13 ;  /* 0x00000005ff0d7c19 */ /* 0x000fe4000801140d */
[----:B0-----:R-:W-:-:S05]  /*0410*/  IADD3 R8, PT, PT, R7, R6, R8 ;  /* 0x0000000607087210 */ /* 0x001fca0007ffe008 */
[----:B------:R-:W0:Y:S01]  /*0420*/  POPC R4, R10 ;  /* 0x0000000a00047309 */ /* 0x000e220000000000 */
[----:B------:R-:W-:Y:S02]  /*0430*/  LOP3.LUT R6, R18, 0x1ffff, RZ, 0xc0, !PT ;  /* 0x0001ffff12067812 */ /* 0x000fe400078ec0ff */
[----:B------:R-:W-:Y:S02]  /*0440*/  LOP3.LUT R7, R17, 0x1ffff, RZ, 0xc0, !PT ;  /* 0x0001ffff11077812 */ /* 0x000fe400078ec0ff */
[----:B------:R-:W-:Y:S02]  /*0450*/  SHF.R.S32.HI R12, RZ, UR5, R12 ;  /* 0x00000005ff0c7c19 */ /* 0x000fe4000801140c */
[----:B------:R-:W-:Y:S01]  /*0460*/  SHF.R.S32.HI R0, RZ, UR5, R0 ;  /* 0x00000005ff007c19 */ /* 0x000fe20008011400 */
[----:B------:R-:W-:Y:S01]  /*0470*/  POPC R2, R2 ;  /* 0x0000000200027309 */ /* 0x000fe20000000000 */
[----:B------:R-:W-:Y:S02]  /*0480*/  LOP3.LUT R9, R12, 0x1ffff, RZ, 0xc0, !PT ;  /* 0x0001ffff0c097812 */ /* 0x000fe400078ec0ff */
[----:B0-----:R-:W-:-:S05]  /*0490*/  IADD3 R8, PT, PT, R4, R5, R8 ;  /* 0x0000000504087210 */ /* 0x001fca0007ffe008 */
[----:B------:R-:W0:Y:S01]  /*04a0*/  POPC R3, R3 ;  /* 0x0000000300037309 */ /* 0x000e220000000000 */
[----:B------:R-:W-:Y:S02]  /*04b0*/  LOP3.LUT R4, R16, 0x1ffff, RZ, 0xc0, !PT ;  /* 0x0001ffff10047812 */ /* 0x000fe400078ec0ff */
[----:B------:R-:W-:-:S05]  /*04c0*/  LOP3.LUT R5, R15, 0x1ffff, RZ, 0xc0, !PT ;  /* 0x0001ffff0f057812 */ /* 0x000fca00078ec0ff */
[----:B------:R-:W-:Y:S01]  /*04d0*/  POPC R6, R6 ;  /* 0x0000000600067309 */ /* 0x000fe20000000000 */
[----:B0-----:R-:W-:-:S07]  /*04e0*/  IADD3 R8, PT, PT, R3, R2, R8 ;  /* 0x0000000203087210 */ /* 0x001fce0007ffe008 */
[----:B------:R-:W0:Y:S01]  /*04f0*/  POPC R7, R7 ;  /* 0x0000000700077309 */ /* 0x000e220000000000 */
[----:B------:R-:W-:Y:S02]  /*0500*/  LOP3.LUT R2, R14, 0x1ffff, RZ, 0xc0, !PT ;  /* 0x0001ffff0e027812 */ /* 0x000fe400078ec0ff */
[----:B------:R-:W-:-:S05]  /*0510*/  LOP3.LUT R3, R13, 0x1ffff, RZ, 0xc0, !PT ;  /* 0x0001ffff0d037812 */ /* 0x000fca00078ec0ff */
[----:B------:R-:W-:Y:S01]  /*0520*/  POPC R4, R4 ;  /* 0x0000000400047309 */ /* 0x000fe20000000000 */
[----:B0-----:R-:W-:-:S07]  /*0530*/  IADD3 R7, PT, PT, R7, R6, R8 ;  /* 0x0000000607077210 */ /* 0x001fce0007ffe008 */
[----:B------:R-:W0:Y:S01]  /*0540*/  POPC R5, R5 ;  /* 0x0000000500057309 */ /* 0x000e220000000000 */
[----:B------:R-:W-:-:S07]  /*0550*/  LOP3.LUT R6, R0, 0x1ffff, RZ, 0xc0, !PT ;  /* 0x0001ffff00067812 */ /* 0x000fce00078ec0ff */
[----:B------:R-:W-:Y:S01]  /*0560*/  POPC R2, R2 ;  /* 0x0000000200027309 */ /* 0x000fe20000000000 */
[----:B0-----:R-:W-:-:S07]  /*0570*/  IADD3 R4, PT, PT, R5, R4, R7 ;  /* 0x0000000405047210 */ /* 0x001fce0007ffe007 */
[----:B------:R-:W0:Y:S08]  /*0580*/  POPC R3, R3 ;  /* 0x0000000300037309 */ /* 0x000e300000000000 */
[----:B------:R-:W-:Y:S01]  /*0590*/  POPC R9, R9 ;  /* 0x0000000900097309 */ /* 0x000fe20000000000 */
[----:B0-----:R-:W-:-:S07]  /*05a0*/  IADD3 R2, PT, PT, R3, R2, R4 ;  /* 0x0000000203027210 */ /* 0x001fce0007ffe004 */
[----:B------:R-:W0:Y:S02]  /*05b0*/  POPC R6, R6 ;  /* 0x0000000600067309 */ /* 0x000e240000000000 */
[----:B0-----:R-:W-:-:S05]  /*05c0*/  IADD3 R2, PT, PT, R6, R9, R2 ;  /* 0x0000000906027210 */ /* 0x001fca0007ffe002 */
[----:B------:R-:W-:-:S05]  /*05d0*/  IMAD.SHL.U32 R2, R2, 0x100, RZ ;  /* 0x0000010002027824 */ /* 0x000fca00078e00ff */
[----:B-1----:R-:W-:-:S13]  /*05e0*/  ISETP.GT.AND P0, PT, R2, UR4, PT ;  /* 0x0000000402007c0c */ /* 0x002fda000bf04270 */
[----:B------:R-:W0:Y:S01]  /*05f0*/  @!P0 LDC.64 R2, c[0x0][0x388] ;  /* 0x0000e200ff028b82 */ /* 0x000e220000000a00 */
[----:B------:R-:W-:-:S05]  /*0600*/  @!P0 LEA R5, R20, UR8, 0x4 ;  /* 0x0000000814058c11 */ /* 0x000fca000f8e20ff */
[----:B0-----:R-:W-:-:S05]  /*0610*/  @!P0 IMAD.WIDE R2, R5, 0x2, R2 ;  /* 0x0000000205028825 */ /* 0x001fca00078e0202 */
[----:B------:R0:W-:Y:S01]  /*0620*/  @!P0 STG.E.U16 desc[UR12][R2.64], RZ ;  /* 0x000000ff02008986 */ /* 0x0001e2000c10150c */
[----:B------:R-:W-:Y:S05]  /*0630*/  @!P0 EXIT ;  /* 0x000000000000894d */ /* 0x000fea0003800000 */
[--C-:B------:R-:W-:Y:S02]  /*0640*/  SHF.R.U32.HI R8, RZ, 0xe, R28.reuse ;  /* 0x0000000eff087819 */ /* 0x100fe4000001161c */
[--C-:B------:R-:W-:Y:S02]  /*0650*/  SHF.R.U32.HI R9, RZ, 0xd, R28.reuse ;  /* 0x0000000dff097819 */ /* 0x100fe4000001161c */
[--C-:B------:R-:W-:Y:S02]  /*0660*/  SHF.R.U32.HI R4, RZ, 0xc, R28.reuse ;  /* 0x0000000cff047819 */ /* 0x100fe4000001161c */
[----:B------:R-:W-:Y:S02]  /*0670*/  SHF.R.U32.HI R5, RZ, 0xb, R28 ;  /* 0x0000000bff057819 */ /* 0x000fe4000001161c */
[----:B------:R-:W-:Y:S02]  /*0680*/  LOP3.LUT R8, R8, 0x1, RZ, 0xc0, !PT ;  /* 0x0000000108087812 */ /* 0x000fe400078ec0ff */
[----:B------:R-:W-:-:S02]  /*0690*/  LOP3.LUT R9, R9, 0x1, RZ, 0xc0, !PT ;  /* 0x0000000109097812 */ /* 0x000fc400078ec0ff */
[--C-:B------:R-:W-:Y:S02]  /*06a0*/  SHF.R.U32.HI R6, RZ, 0xa, R28.reuse ;  /* 0x0000000aff067819 */ /* 0x100fe4000001161c */
[--C-:B------:R-:W-:Y:S01]  /*06b0*/  SHF.R.U32.HI R7, RZ, 0x9, R28.reuse ;  /* 0x00000009ff077819 */ /* 0x100fe2000001161c */
[----:B------:R1:W-:Y:S01]  /*06c0*/  STL.64 [R1+0x8], R8 ;  /* 0x0000080801007387 */ /* 0x0003e20000100a00 */
[----:B------:R-:W-:Y:S02]  /*06d0*/  LOP3.LUT R4, R4, 0x1, RZ, 0xc0, !PT ;  /* 0x0000000104047812 */ /* 0x000fe400078ec0ff */
[----:B------:R-:W-:Y:S02]  /*06e0*/  LOP3.LUT R5, R5, 0x1, RZ, 0xc0, !PT ;  /* 0x0000000105057812 */ /* 0x000fe400078ec0ff */
[----:B------:R-:W-:Y:S02]  /*06f0*/  LOP3.LUT R6, R6, 0x1, RZ, 0xc0, !PT ;  /* 0x0000000106067812 */ /* 0x000fe400078ec0ff */
[----:B------:R-:W-:Y:S01]  /*0700*/  LOP3.LUT R7, R7, 0x1, RZ, 0xc0, !PT ;  /* 0x0000000107077812 */ /* 0x000fe200078ec0ff */
[----:B------:R2:W-:Y:S01]  /*0710*/  STL.64 [R1+0x10], R4 ;  /* 0x0000100401007387 */ /* 0x0005e20000100a00 */
[----:B0-----:R-:W-:-:S02]  /*0720*/  SHF.R.U32.HI R2, RZ, 0x10, R28 ;  /* 0x00000010ff027819 */ /* 0x001fc4000001161c */
[--C-:B------:R-:W-:Y:S01]  /*0730*/  SHF.R.U32.HI R3, RZ, 0xf, R28.reuse ;  /* 0x0000000fff037819 */ /* 0x100fe2000001161c */
[----:B------:R0:W-:Y:S01]  /*0740*/  STL.64 [R1+0x18], R6 ;  /* 0x0000180601007387 */ /* 0x0001e20000100a00 */
[--C-:B------:R-:W-:Y:S02]  /*0750*/  SHF.R.U32.HI R10, RZ, 0x8, R28.reuse ;  /* 0x00000008ff0a7819 */ /* 0x100fe4000001161c */
[--C-:B------:R-:W-:Y:S02]  /*0760*/  SHF.R.U32.HI R11, RZ, 0x7, R28.reuse ;  /* 0x00000007ff0b7819 */ /* 0x100fe4000001161c */
[--C-:B------:R-:W-:Y:S02]  /*0770*/  SHF.R.U32.HI R29, RZ, 0x2, R28.reuse ;  /* 0x00000002ff1d7819 */ /* 0x100fe4000001161c */
[--C-:B-1----:R-:W-:Y:S02]  /*0780*/  SHF.R.U32.HI R9, RZ, 0x1, R28.reuse ;  /* 0x00000001ff097819 */ /* 0x102fe4000001161c */
[----:B--2---:R-:W-:-:S02]  /*0790*/  SHF.R.U32.HI R4, RZ, 0x4, R28 ;  /* 0x00000004ff047819 */ /* 0x004fc4000001161c */
[----:B------:R-:W-:Y:S02]  /*07a0*/  SHF.R.U32.HI R5, RZ, 0x3, R28 ;  /* 0x00000003ff057819 */ /* 0x000fe4000001161c */
[----:B------:R-:W-:Y:S02]  /*07b0*/  LOP3.LUT R2, R2, 0x1, RZ, 0xc0, !PT ;  /* 0x0000000102027812 */ /* 0x000fe400078ec0ff */
[----:B------:R-:W-:Y:S02]  /*07c0*/  LOP3.LUT R3, R3, 0x1, RZ, 0xc0, !PT ;  /* 0x0000000103037812 */ /* 0x000fe400078ec0ff */
[----:B------:R-:W-:Y:S02]  /*07d0*/  LOP3.LUT R10, R10, 0x1, RZ, 0xc0, !PT ;  /* 0x000000010a0a7812 */ /* 0x000fe400078ec0ff */
[----:B------:R-:W-:Y:S01]  /*07e0*/  LOP3.LUT R11, R11, 0x1, RZ, 0xc0, !PT ;  /* 0x000000010b0b7812 */ /* 0x000fe200078ec0ff */
[----:B------:R1:W-:Y:S01]  /*07f0*/  STL.64 [R1], R2 ;  /* 0x0000000201007387 */ /* 0x0003e20000100a00 */
[----:B------:R-:W-:-:S02]  /*0800*/  LOP3.LUT R4, R4, 0x1, RZ, 0xc0, !PT ;  /* 0x0000000104047812 */ /* 0x000fc400078ec0ff */
[----:B------:R-:W-:Y:S01]  /*0810*/  LOP3.LUT R5, R5, 0x1, RZ, 0xc0, !PT ;  /* 0x0000000105057812 */ /* 0x000fe200078ec0ff */
[----:B------:R2:W-:Y:S01]  /*0820*/  STL.64 [R1+0x20], R10 ;  /* 0x0000200a01007387 */ /* 0x0005e20000100a00 */
[----:B0-----:R-:W-:Y:S02]  /*0830*/  LOP3.LUT R6, R29, 0x1, RZ, 0xc0, !PT ;  /* 0x000000011d067812 */ /* 0x001fe400078ec0ff */
[----:B------:R-:W-:Y:S01]  /*0840*/  LOP3.LUT R7, R9, 0x1, RZ, 0xc0, !PT ;  /* 0x0000000109077812 */ /* 0x000fe200078ec0ff */
[----:B------:R0:W-:Y:S01]  /*0850*/  STL.64 [R1+0x30], R4 ;  /* 0x0000300401007387 */ /* 0x0001e20000100a00 */
[----:B------:R-:W-:Y:S02]  /*0860*/  LOP3.LUT R8, R28, 0x1, RZ, 0xc0, !PT ;  /* 0x000000011c087812 */ /* 0x000fe400078ec0ff */
[----:B------:R-:W-:Y:S01]  /*0870*/  SHF.R.U32.HI R29, RZ, 0xe, R27 ;  /* 0x0000000eff1d7819 */ /* 0x000fe2000001161b */
[----:B------:R3:W-:Y:S01]  /*0880*/  STL.64 [R1+0x38], R6 ;  /* 0x0000380601007387 */ /* 0x0007e20000100a00 */
[----:B-1----:R-:W-:-:S02]  /*0890*/  SHF.R.U32.HI R2, RZ, 0x6, R28 ;  /* 0x00000006ff027819 */ /* 0x002fc4000001161c */
[----:B------:R-:W-:Y:S02]  /*08a0*/  SHF.R.U32.HI R3, RZ, 0x5, R28 ;  /* 0x00000005ff037819 */ /* 0x000fe4000001161c */
[--C-:B--2---:R-:W-:Y:S02]  /*08b0*/  SHF.R.U32.HI R11, RZ, 0xa, R27.reuse ;  /* 0x0000000aff0b7819 */ /* 0x104fe4000001161b */
[----:B------:R-:W-:Y:S02]  /*08c0*/  LOP3.LUT R2, R2, 0x1, RZ, 0xc0, !PT ;  /* 0x0000000102027812 */ /* 0x000fe400078ec0ff */
[--C-:B0-----:R-:W-:Y:S02]  /*08d0*/  SHF.R.U32.HI R4, RZ, 0xd, R27.reuse ;  /* 0x0000000dff047819 */ /* 0x101fe4000001161b */
[--C-:B------:R-:W-:Y:S02]  /*08e0*/  SHF.R.U32.HI R5, RZ, 0xc, R27.reuse ;  /* 0x0000000cff057819 */ /* 0x100fe4000001161b */
[----:B---3--:R-:W-:-:S02]  /*08f0*/  SHF.R.U32.HI R6, RZ, 0xb, R27 ;  /* 0x0000000bff067819 */ /* 0x008fc4000001161b */
[----:B------:R-:W-:Y:S02]  /*0900*/  LOP3.LUT R3, R3, 0x1, RZ, 0xc0, !PT ;  /* 0x0000000103037812 */ /* 0x000fe400078ec0ff */
[----:B------:R-:W-:Y:S02]  /*0910*/  LOP3.LUT R4, R4, 0x1, RZ, 0xc0, !PT ;  /* 0x0000000104047812 */ /* 0x000fe400078ec0ff */
[----:B------:R-:W-:Y:S01]  /*0920*/  LOP3.LUT R5, R5, 0x1, RZ, 0xc0, !PT ;  /* 0x0000000105057812 */ /* 0x000fe200078ec0ff */
[----:B------:R0:W-:Y:S01]  /*0930*/  STL.64 [R1+0x28], R2 ;  /* 0x0000280201007387 */ /* 0x0001e20000100a00 */
[----:B------:R-:W-:Y:S02]  /*0940*/  LOP3.LUT R6, R6, 0x1, RZ, 0xc0, !PT ;  /* 0x0000000106067812 */ /* 0x000fe400078ec0ff */
[----:B------:R-:W-:Y:S01]  /*0950*/  LOP3.LUT R7, R11, 0x1, RZ, 0xc0, !PT ;  /* 0x000000010b077812 */ /* 0x000fe200078ec0ff */
[----:B------:R1:W-:Y:S01]  /*0960*/  STL.64 [R1+0x50], R4 ;  /* 0x0000500401007387 */ /* 0x0003e20000100a00 */
[----:B------:R-:W-:-:S02]  /*0970*/  SHF.R.U32.HI R28, RZ, 0xf, R27 ;  /* 0x0000000fff1c7819 */ /* 0x000fc4000001161b */
[--C-:B------:R-:W-:Y:S01]  /*0980*/  SHF.R.U32.HI R10, RZ, 0x10, R27.reuse ;  /* 0x00000010ff0a7819 */ /* 0x100fe2000001161b */
[----:B------:R2:W-:Y:S01]  /*0990*/  STL.64 [R1+0x58], R6 ;  /* 0x0000580601007387 */ /* 0x0005e20000100a00 */
[----:B------:R-:W-:Y:S02]  /*09a0*/  LOP3.LUT R11, R27, 0x1, RZ, 0xc0, !PT ;  /* 0x000000011b0b7812 */ /* 0x000fe400078ec0ff */
[----:B------:R-:W-:Y:S02]  /*09b0*/  LOP3.LUT R9, R10, 0x1, RZ, 0xc0, !PT ;  /* 0x000000010a097812 */ /* 0x000fe400078ec0ff */
[----:B0-----:R-:W-:Y:S02]  /*09c0*/  LOP3.LUT R2, R28, 0x1, RZ, 0xc0, !PT ;  /* 0x000000011c027812 */ /* 0x001fe400078ec0ff */
[--C-:B------:R-:W-:Y:S01]  /*09d0*/  SHF.R.U32.HI R28, RZ, 0x2, R27.reuse ;  /* 0x00000002ff1c7819 */ /* 0x100fe2000001161b */
[----:B------:R0:W-:Y:S01]  /*09e0*/  STL.64 [R1+0x40], R8 ;  /* 0x0000400801007387 */ /* 0x0001e20000100a00 */
[----:B-1----:R-:W-:-:S02]  /*09f0*/  SHF.R.U32.HI R4, RZ, 0x5, R27 ;  /* 0x00000005ff047819 */ /* 0x002fc4000001161b */
[--C-:B------:R-:W-:Y:S02]  /*0a00*/  SHF.R.U32.HI R5, RZ, 0x4, R27.reuse ;  /* 0x00000004ff057819 */ /* 0x100fe4000001161b */
[----:B--2---:R-:W-:Y:S02]  /*0a10*/  SHF.R.U32.HI R6, RZ, 0x3, R27 ;  /* 0x00000003ff067819 */ /* 0x004fe4000001161b */
[----:B------:R-:W-:Y:S02]  /*0a20*/  LOP3.LUT R3, R29, 0x1, RZ, 0xc0, !PT ;  /* 0x000000011d037812 */ /* 0x000fe400078ec0ff */
[----:B------:R-:W-:Y:S02]  /*0a30*/  LOP3.LUT R4, R4, 0x1, RZ, 0xc0, !PT ;  /* 0x0000000104047812 */ /* 0x000fe400078ec0ff */
[----:B------:R-:W-:Y:S01]  /*0a40*/  LOP3.LUT R5, R5, 0x1, RZ, 0xc0, !PT ;  /* 0x0000000105057812 */ /* 0x000fe200078ec0ff */
[----:B------:R1:W-:Y:S01]  /*0a50*/  STL.64 [R1+0x48], R2 ;  /* 0x0000480201007387 */ /* 0x0003e20000100a00 */
[----:B------:R-:W-:-:S02]  /*0a60*/  LOP3.LUT R6, R6, 0x1, RZ, 0xc0, !PT ;  /* 0x0000000106067812 */ /* 0x000fc400078ec0ff */
[----:B------:R-:W-:Y:S01]  /*0a70*/  LOP3.LUT R7, R28, 0x1, RZ, 0xc0, !PT ;  /* 0x000000011c077812 */ /* 0x000fe200078ec0ff */
[----:B------:R2:W-:Y:S01]  /*0a80*/  STL.64 [R1+0x70], R4 ;  /* 0x0000700401007387 */ /* 0x0005e20000100a00 */
[--C-:B------:R-:W-:Y:S02]  /*0a90*/  SHF.R.U32.HI R29, RZ, 0x7, R27.reuse ;  /* 0x00000007ff1d7819 */ /* 0x100fe4000001161b */
[--C-:B------:R-:W-:Y:S01]  /*0aa0*/  SHF.R.U32.HI R10, RZ, 0x9, R27.reuse ;  /* 0x00000009ff0a7819 */ /* 0x100fe2000001161b */
[----:B------:R3:W-:Y:S01]  /*0ab0*/  STL.64 [R1+0x78], R6 ;  /* 0x0000780601007387 */ /* 0x0007e20000100a00 */
[----:B0-----:R-:W-:Y:S02]  /*0ac0*/  SHF.R.U32.HI R9, RZ, 0x8, R27 ;  /* 0x00000008ff097819 */ /* 0x001fe4000001161b */
[----:B------:R-:W-:Y:S02]  /*0ad0*/  LOP3.LUT R8, R10, 0x1, RZ, 0xc0, !PT ;  /* 0x000000010a087812 */ /* 0x000fe400078ec0ff */
[----:B-1----:R-:W-:-:S02]  /*0ae0*/  LOP3.LUT R2, R29, 0x1, RZ, 0xc0, !PT ;  /* 0x000000011d027812 */ /* 0x002fc400078ec0ff */
[--C-:B------:R-:W-:Y:S02]  /*0af0*/  SHF.R.U32.HI R29, RZ, 0xe, R26.reuse ;  /* 0x0000000eff1d7819 */ /* 0x100fe4000001161a */
[--C-:B--2---:R-:W-:Y:S02]  /*0b00*/  SHF.R.U32.HI R5, RZ, 0xd, R26.reuse ;  /* 0x0000000dff057819 */ /* 0x104fe4000001161a */
[----:B------:R-:W-:Y:S02]  /*0b10*/  LOP3.LUT R4, R29, 0x1, RZ, 0xc0, !PT ;  /* 0x000000011d047812 */ /* 0x000fe400078ec0ff */
[--C-:B---3--:R-:W-:Y:S02]  /*0b20*/  SHF.R.U32.HI R6, RZ, 0xc, R26.reuse ;  /* 0x0000000cff067819 */ /* 0x108fe4000001161a */
[----:B------:R-:W-:Y:S02]  /*0b30*/  SHF.R.U32.HI R7, RZ, 0xb, R26 ;  /* 0x0000000bff077819 */ /* 0x000fe4000001161a */
[----:B------:R-:W-:-:S02]  /*0b40*/  LOP3.LUT R5, R5, 0x1, RZ, 0xc0, !PT ;  /* 0x0000000105057812 */ /* 0x000fc400078ec0ff */
[----:B------:R-:W-:Y:S02]  /*0b50*/  LOP3.LUT R6, R6, 0x1, RZ, 0xc0, !PT ;  /* 0x0000000106067812 */ /* 0x000fe400078ec0ff */
[----:B------:R-:W-:Y:S01]  /*0b60*/  LOP3.LUT R7, R7, 0x1, RZ, 0xc0, !PT ;  /* 0x0000000107077812 */ /* 0x000fe200078ec0ff */
[----:B------:R0:W-:Y:S01]  /*0b70*/  STL.64 [R1+0x90], R4 ;  /* 0x0000900401007387 */ /* 0x0001e20000100a00 */
[--C-:B------:R-:W-:Y:S02]  /*0b80*/  SHF.R.U32.HI R3, RZ, 0x6, R27.reuse ;  /* 0x00000006ff037819 */ /* 0x100fe4000001161b */
[----:B------:R-:W-:Y:S01]  /*0b90*/  LOP3.LUT R9, R9, 0x1, RZ, 0xc0, !PT ;  /* 0x0000000109097812 */ /* 0x000fe200078ec0ff */
[----:B------:R1:W-:Y:S01]  /*0ba0*/  STL.64 [R1+0x98], R6 ;  /* 0x0000980601007387 */ /* 0x0003e20000100a00 */
[----:B------:R-:W-:Y:S02]  /*0bb0*/  SHF.R.U32.HI R29, RZ, 0x6, R26 ;  /* 0x00000006ff1d7819 */ /* 0x000fe4000001161a */
[----:B------:R-:W-:Y:S01]  /*0bc0*/  LOP3.LUT R3, R3, 0x1, RZ, 0xc0, !PT ;  /* 0x0000000103037812 */ /* 0x000fe200078ec0ff */
[----:B------:R2:W-:Y:S01]  /*0bd0*/  STL.64 [R1+0x60], R8 ;  /* 0x0000600801007387 */ /* 0x0005e20000100a00 */
[----:B------:R-:W-:-:S02]  /*0be0*/  SHF.R.U32.HI R10, RZ, 0x1, R27 ;  /* 0x00000001ff0a7819 */ /* 0x000fc4000001161b */
[--C-:B------:R-:W-:Y:S01]  /*0bf0*/  SHF.R.U32.HI R27, RZ, 0x10, R26.reuse ;  /* 0x00000010ff1b7819 */ /* 0x100fe2000001161a */
[----:B------:R3:W-:Y:S01]  /*0c00*/  STL.64 [R1+0x68], R2 ;  /* 0x0000680201007387 */ /* 0x0007e20000100a00 */
[--C-:B0-----:R-:W-:Y:S02]  /*0c10*/  SHF.R.U32.HI R5, RZ, 0x5, R26.reuse ;  /* 0x00000005ff057819 */ /* 0x101fe4000001161a */
[--C-:B------:R-:W-:Y:S02]  /*0c20*/  SHF.R.U32.HI R28, RZ, 0xf, R26.reuse ;  /* 0x0000000fff1c7819 */ /* 0x100fe4000001161a */
[--C-:B-1----:R-:W-:Y:S02]  /*0c30*/  SHF.R.U32.HI R6, RZ, 0x4, R26.reuse ;  /* 0x00000004ff067819 */ /* 0x102fe4000001161a */
[----:B------:R-:W-:Y:S02]  /*0c40*/  SHF.R.U32.HI R7, RZ, 0x3, R26 ;  /* 0x00000003ff077819 */ /* 0x000fe4000001161a */
[----:B------:R-:W-:-:S02]  /*0c50*/  LOP3.LUT R4, R29, 0x1, RZ, 0xc0, !PT ;  /* 0x000000011d047812 */ /* 0x000fc400078ec0ff */
[----:B------:R-:W-:Y:S02]  /*0c60*/  LOP3.LUT R5, R5, 0x1, RZ, 0xc0, !PT ;  /* 0x0000000105057812 */ /* 0x000fe400078ec0ff */
[----:B------:R-:W-:Y:S02]  /*0c70*/  LOP3.LUT R6, R6, 0x1, RZ, 0xc0, !PT ;  /* 0x0000000106067812 */ /* 0x000fe400078ec0ff */
[----:B------:R-:W-:Y:S01]  /*0c80*/  LOP3.LUT R7, R7, 0x1, RZ, 0xc0, !PT ;  /* 0x0000000107077812 */ /* 0x000fe200078ec0ff */
[----:B------:R0:W-:Y:S01]  /*0c90*/  STL.64 [R1+0xb0], R4 ;  /* 0x0000b00401007387 */ /* 0x0001e20000100a00 */
[----:B------:R-:W-:Y:S02]  /*0ca0*/  LOP3.LUT R10, R10, 0x1, RZ, 0xc0, !PT ;  /* 0x000000010a0a7812 */ /* 0x000fe400078ec0ff */
[--C-:B--2---:R-:W-:Y:S01]  /*0cb0*/  SHF.R.U32.HI R8, RZ, 0xa, R26.reuse ;  /* 0x0000000aff087819 */ /* 0x104fe2000001161a */
[----:B------:R1:W-:Y:S01]  /*0cc0*/  STL.64 [R1+0xb8], R6 ;  /* 0x0000b80601007387 */ /* 0x0003e20000100a00 */
[----:B------:R-:W-:-:S02]  /*0cd0*/  SHF.R.U32.HI R9, RZ, 0x9, R26 ;  /* 0x00000009ff097819 */ /* 0x000fc4000001161a */
[----:B---3--:R-:W-:Y:S01]  /*0ce0*/  LOP3.LUT R2, R27, 0x1, RZ, 0xc0, !PT ;  /* 0x000000011b027812 */ /* 0x008fe200078ec0ff */
[----:B------:R2:W-:Y:S01]  /*0cf0*/  STL.64 [R1+0x80], R10 ;  /* 0x0000800a01007387 */ /* 0x0005e20000100a00 */
[----:B------:R-:W-:Y:S02]  /*0d00*/  LOP3.LUT R3, R28, 0x1, RZ, 0xc0, !PT ;  /* 0x000000011c037812 */ /* 0x000fe400078ec0ff */
[--C-:B------:R-:W-:Y:S02]  /*0d10*/  SHF.R.U32.HI R27, RZ, 0x8, R26.reuse ;  /* 0x00000008ff1b7819 */ /* 0x100fe4000001161a */
[----:B------:R-:W-:Y:S01]  /*0d20*/  SHF.R.U32.HI R28, RZ, 0x7, R26 ;  /* 0x00000007ff1c7819 */ /* 0x000fe2000001161a */
[----:B------:R3:W-:Y:S01]  /*0d30*/  STL.64 [R1+0x88], R2 ;  /* 0x0000880201007387 */ /* 0x0007e20000100a00 */
[----:B------:R-:W-:Y:S02]  /*0d40*/  LOP3.LUT R8, R8, 0x1, RZ, 0xc0, !PT ;  /* 0x0000000108087812 */ /* 0x000fe400078ec0ff */
[----:B------:R-:W-:-:S02]  /*0d50*/  LOP3.LUT R9, R9, 0x1, RZ, 0xc0, !PT ;  /* 0x0000000109097812 */ /* 0x000fc400078ec0ff */
[--C-:B------:R-:W-:Y:S02]  /*0d60*/  SHF.R.U32.HI R29, RZ, 0xf, R25.reuse ;  /* 0x0000000fff1d7819 */ /* 0x100fe40000011619 */
[--C-:B0-----:R-:W-:Y:S01]  /*0d70*/  SHF.R.U32.HI R5, RZ, 0xe, R25.reuse ;  /* 0x0000000eff057819 */ /* 0x101fe20000011619 */
[----:B------:R0:W-:Y:S01]  /*0d80*/  STL.64 [R1+0xa0], R8 ;  /* 0x0000a00801007387 */ /* 0x0001e20000100a00 */
[--C-:B-1----:R-:W-:Y:S02]  /*0d90*/  SHF.R.U32.HI R6, RZ, 0xd, R25.reuse ;  /* 0x0000000dff067819 */ /* 0x102fe40000011619 */
[----:B------:R-:W-:Y:S02]  /*0da0*/  SHF.R.U32.HI R7, RZ, 0xc, R25 ;  /* 0x0000000cff077819 */ /* 0x000fe40000011619 */
[--C-:B--2---:R-:W-:Y:S02]  /*0db0*/  SHF.R.U32.HI R11, RZ, 0x2, R26.reuse ;  /* 0x00000002ff0b7819 */ /* 0x104fe4000001161a */
[----:B------:R-:W-:-:S02]  /*0dc0*/  SHF.R.U32.HI R10, RZ, 0x1, R26 ;  /* 0x00000001ff0a7819 */ /* 0x000fc4000001161a */
[----:B---3--:R-:W-:Y:S02]  /*0dd0*/  LOP3.LUT R2, R27, 0x1, RZ, 0xc0, !PT ;  /* 0x000000011b027812 */ /* 0x008fe400078ec0ff */
        /* <DEDUP_REMOVED lines=8> */
[----:B0-----:R-:W-:Y:S01]  /*0e60*/  LOP3.LUT R8, R11, 0x1, RZ, 0xc0, !PT ;  /* 0x000000010b087812 */ /* 0x001fe200078ec0ff */
[----:B------:R0:W-:Y:S01]  /*0e70*/  STL.64 [R1+0xd8], R6 ;  /* 0x0000d80601007387 */ /* 0x0001e20000100a00 */
[----:B------:R-:W-:Y:S02]  /*0e80*/  LOP3.LUT R9, R10, 0x1, RZ, 0xc0, !PT ;  /* 0x000000010a097812 */ /* 0x000fe400078ec0ff */
[--C-:B------:R-:W-:Y:S02]  /*0e90*/  SHF.R.U32.HI R27, RZ, 0xb, R25.reuse ;  /* 0x0000000bff1b7819 */ /* 0x100fe40000011619 */
[--C-:B------:R-:W-:Y:S01]  /*0ea0*/  SHF.R.U32.HI R11, RZ, 0xa, R25.reuse ;  /* 0x0000000aff0b7819 */ /* 0x100fe20000011619 */
[----:B------:R3:W-:Y:S01]  /*0eb0*/  STL.64 [R1+0xc0], R8 ;  /* 0x0000c00801007387 */ /* 0x0007e20000100a00 */
[----:B-1----:R-:W-:Y:S02]  /*0ec0*/  LOP3.LUT R3, R28, 0x1, RZ, 0xc0, !PT ;  /* 0x000000011c037812 */ /* 0x002fe400078ec0ff */
[----:B--2---:R-:W-:-:S02]  /*0ed0*/  SHF.R.U32.HI R4, RZ, 0x7, R25 ;  /* 0x00000007ff047819 */ /* 0x004fc40000011619 */
[--C-:B------:R-:W-:Y:S02]  /*0ee0*/  SHF.R.U32.HI R5, RZ, 0x6, R25.reuse ;  /* 0x00000006ff057819 */ /* 0x100fe40000011619 */
[--C-:B0-----:R-:W-:Y:S02]  /*0ef0*/  SHF.R.U32.HI R6, RZ, 0x5, R25.reuse ;  /* 0x00000005ff067819 */ /* 0x101fe40000011619 */
[----:B------:R-:W-:Y:S02]  /*0f00*/  SHF.R.U32.HI R28, RZ, 0x4, R25 ;  /* 0x00000004ff1c7819 */ /* 0x000fe40000011619 */
[----:B------:R-:W-:Y:S02]  /*0f10*/  LOP3.LUT R10, R0, 0x1, RZ, 0xc0, !PT ;  /* 0x00000001000a7812 */ /* 0x000fe400078ec0ff */
[----:B---3--:R-:W-:Y:S02]  /*0f20*/  LOP3.LUT R8, R27, 0x1, RZ, 0xc0, !PT ;  /* 0x000000011b087812 */ /* 0x008fe400078ec0ff */
[----:B------:R-:W-:Y:S01]  /*0f30*/  LOP3.LUT R9, R11, 0x1, RZ, 0xc0, !PT ;  /* 0x000000010b097812 */ /* 0x000fe200078ec0ff */
[----:B------:R-:W-:Y:S01]  /*0f40*/  STL [R1+0x480], R10 ;  /* 0x0004800a01007387 */ /* 0x000fe20000100800 */
[----:B------:R-:W-:-:S02]  /*0f50*/  LOP3.LUT R2, R26, 0x1, RZ, 0xc0, !PT ;  /* 0x000000011a027812 */ /* 0x000fc400078ec0ff */
[--C-:B------:R-:W-:Y:S01]  /*0f60*/  SHF.R.U32.HI R27, RZ, 0x3, R25.reuse ;  /* 0x00000003ff1b7819 */ /* 0x100fe20000011619 */
[----:B------:R0:W-:Y:S01]  /*0f70*/  STL.64 [R1+0xe0], R8 ;  /* 0x0000e00801007387 */ /* 0x0001e20000100a00 */
[--C-:B------:R-:W-:Y:S02]  /*0f80*/  SHF.R.U32.HI R26, RZ, 0x2, R25.reuse ;  /* 0x00000002ff1a7819 */ /* 0x100fe40000011619 */
[----:B------:R-:W-:Y:S01]  /*0f90*/  LOP3.LUT R4, R4, 0x1, RZ, 0xc0, !PT ;  /* 0x0000000104047812 */ /* 0x000fe200078ec0ff */
[----:B------:R1:W-:Y:S01]  /*0fa0*/  STL.64 [R1+0xc8], R2 ;  /* 0x0000c80201007387 */ /* 0x0003e20000100a00 */
[----:B------:R-:W-:Y:S02]  /*0fb0*/  LOP3.LUT R5, R5, 0x1, RZ, 0xc0, !PT ;  /* 0x0000000105057812 */ /* 0x000fe400078ec0ff */
[----:B------:R-:W-:Y:S02]  /*0fc0*/  LOP3.LUT R6, R6, 0x1, RZ, 0xc0, !PT ;  /* 0x0000000106067812 */ /* 0x000fe400078ec0ff */
[----:B------:R-:W-:Y:S01]  /*0fd0*/  LOP3.LUT R7, R28, 0x1, RZ, 0xc0, !PT ;  /* 0x000000011c077812 */ /* 0x000fe200078ec0ff */
[----:B------:R2:W-:Y:S01]  /*0fe0*/  STL.64 [R1+0xf0], R4 ;  /* 0x0000f00401007387 */ /* 0x0005e20000100a00 */
[----:B------:R-:W-:-:S02]  /*0ff0*/  SHF.R.U32.HI R29, RZ, 0x9, R25 ;  /* 0x00000009ff1d7819 */ /* 0x000fc40000011619 */
[----:B0-----:R-:W-:Y:S01]  /*1000*/  LOP3.LUT R8, R27, 0x1, RZ, 0xc0, !PT ;  /* 0x000000011b087812 */ /* 0x001fe200078ec0ff */
[----:B------:R0:W-:Y:S01]  /*1010*/  STL.64 [R1+0xf8], R6 ;  /* 0x0000f80601007387 */ /* 0x0001e20000100a00 */
[----:B------:R-:W-:Y:S02]  /*1020*/  LOP3.LUT R9, R26, 0x1, RZ, 0xc0, !PT ;  /* 0x000000011a097812 */ /* 0x000fe400078ec0ff */
[--C-:B-1----:R-:W-:Y:S02]  /*1030*/  SHF.R.U32.HI R3, RZ, 0x8, R25.reuse ;  /* 0x00000008ff037819 */ /* 0x102fe40000011619 */
[----:B------:R-:W-:Y:S01]  /*1040*/  SHF.R.U32.HI R10, RZ, 0x1, R25 ;  /* 0x00000001ff0a7819 */ /* 0x000fe20000011619 */
[----:B------:R1:W-:Y:S01]  /*1050*/  STL.64 [R1+0x100], R8 ;  /* 0x0001000801007387 */ /* 0x0003e20000100a00 */
[--C-:B------:R-:W-:Y:S02]  /*1060*/  SHF.R.U32.HI R28, RZ, 0xa, R24.reuse ;  /* 0x0000000aff1c7819 */ /* 0x100fe40000011618 */
[----:B--2---:R-:W-:-:S02]  /*1070*/  SHF.R.U32.HI R4, RZ, 0xe, R24 ;  /* 0x0000000eff047819 */ /* 0x004fc40000011618 */
[--C-:B------:R-:W-:Y:S02]  /*1080*/  SHF.R.U32.HI R5, RZ, 0xd, R24.reuse ;  /* 0x0000000dff057819 */ /* 0x100fe40000011618 */
[--C-:B0-----:R-:W-:Y:S02]  /*1090*/  SHF.R.U32.HI R6, RZ, 0xc, R24.reuse ;  /* 0x0000000cff067819 */ /* 0x101fe40000011618 */
[--C-:B------:R-:W-:Y:S02]  /*10a0*/  SHF.R.U32.HI R7, RZ, 0xb, R24.reuse ;  /* 0x0000000bff077819 */ /* 0x100fe40000011618 */
[----:B------:R-:W-:Y:S02]  /*10b0*/  SHF.R.U32.HI R27, RZ, 0x9, R24 ;  /* 0x00000009ff1b7819 */ /* 0x000fe40000011618 */
[----:B------:R-:W-:Y:S02]  /*10c0*/  LOP3.LUT R11, R25, 0x1, RZ, 0xc0, !PT ;  /* 0x00000001190b7812 */ /* 0x000fe400078ec0ff */
[----:B------:R-:W-:-:S02]  /*10d0*/  LOP3.LUT R2, R29, 0x1, RZ, 0xc0, !PT ;  /* 0x000000011d027812 */ /* 0x000fc400078ec0ff */
[----:B------:R-:W-:Y:S02]  /*10e0*/  LOP3.LUT R3, R3, 0x1, RZ, 0xc0, !PT ;  /* 0x0000000103037812 */ /* 0x000fe400078ec0ff */
[----:B------:R-:W-:Y:S02]  /*10f0*/  LOP3.LUT R10, R10, 0x1, RZ, 0xc0, !PT ;  /* 0x000000010a0a7812 */ /* 0x000fe400078ec0ff */
[----:B------:R-:W-:Y:S01]  /*1100*/  LOP3.LUT R4, R4, 0x1, RZ, 0xc0, !PT ;  /* 0x0000000104047812 */ /* 0x000fe200078ec0ff */
[----:B------:R0:W-:Y:S01]  /*1110*/  STL.64 [R1+0xe8], R2 ;  /* 0x0000e80201007387 */ /* 0x0001e20000100a00 */
[----:B------:R-:W-:Y:S02]  /*1120*/  LOP3.LUT R5, R5, 0x1, RZ, 0xc0, !PT ;  /* 0x0000000105057812 */ /* 0x000fe400078ec0ff */
[----:B------:R-:W-:Y:S01]  /*1130*/  LOP3.LUT R6, R6, 0x1, RZ, 0xc0, !PT ;  /* 0x0000000106067812 */ /* 0x000fe200078ec0ff */
[----:B------:R2:W-:Y:S01]  /*1140*/  STL.64 [R1+0x108], R10 ;  /* 0x0001080a01007387 */ /* 0x0005e20000100a00 */
[----:B------:R-:W-:-:S02]  /*1150*/  LOP3.LUT R7, R7, 0x1, RZ, 0xc0, !PT ;  /* 0x0000000107077812 */ /* 0x000fc400078ec0ff */
[----:B-1----:R-:W-:Y:S01]  /*1160*/  LOP3.LUT R8, R28, 0x1, RZ, 0xc0, !PT ;  /* 0x000000011c087812 */ /* 0x002fe200078ec0ff */
[----:B------:R1:W-:Y:S01]  /*1170*/  STL.64 [R1+0x118], R4 ;  /* 0x0001180401007387 */ /* 0x0003e20000100a00 */
[----:B------:R-:W-:Y:S02]  /*1180*/  LOP3.LUT R9, R27, 0x1, RZ, 0xc0, !PT ;  /* 0x000000011b097812 */ /* 0x000fe400078ec0ff */
[--C-:B------:R-:W-:Y:S01]  /*1190*/  SHF.R.U32.HI R26, RZ, 0x8, R24.reuse ;  /* 0x00000008ff1a7819 */ /* 0x100fe20000011618 */
[----:B------:R3:W-:Y:S01]  /*11a0*/  STL.64 [R1+0x120], R6 ;  /* 0x0001200601007387 */ /* 0x0007e20000100a00 */
[--C-:B------:R-:W-:Y:S02]  /*11b0*/  SHF.R.U32.HI R25, RZ, 0x7, R24.reuse ;  /* 0x00000007ff197819 */ /* 0x100fe40000011618 */
[----:B------:R-:W-:Y:S01]  /*11c0*/  SHF.R.U32.HI R27, RZ, 0x10, R23 ;  /* 0x00000010ff1b7819 */ /* 0x000fe20000011617 */
[----:B------:R4:W-:Y:S01]  /*11d0*/  STL.64 [R1+0x128], R8 ;  /* 0x0001280801007387 */ /* 0x0009e20000100a00 */
[----:B------:R-:W-:-:S02]  /*11e0*/  SHF.R.U32.HI R29, RZ, 0x10, R24 ;  /* 0x00000010ff1d7819 */ /* 0x000fc40000011618 */
[--C-:B0-----:R-:W-:Y:S02]  /*11f0*/  SHF.R.U32.HI R3, RZ, 0xf, R24.reuse ;  /* 0x0000000fff037819 */ /* 0x101fe40000011618 */
[----:B--2---:R-:W-:Y:S02]  /*1200*/  LOP3.LUT R10, R26, 0x1, RZ, 0xc0, !PT ;  /* 0x000000011a0a7812 */ /* 0x004fe400078ec0ff */
[----:B------:R-:W-:Y:S02]  /*1210*/  LOP3.LUT R11, R25, 0x1, RZ, 0xc0, !PT ;  /* 0x00000001190b7812 */ /* 0x000fe400078ec0ff */
[--C-:B-1----:R-:W-:Y:S02]  /*1220*/  SHF.R.U32.HI R4, RZ, 0x4, R24.reuse ;  /* 0x00000004ff047819 */ /* 0x102fe40000011618 */
[--C-:B------:R-:W-:Y:S01]  /*1230*/  SHF.R.U32.HI R5, RZ, 0x3, R24.reuse ;  /* 0x00000003ff057819 */ /* 0x100fe20000011618 */
[----:B------:R0:W-:Y:S01]  /*1240*/  STL.64 [R1+0x130], R10 ;  /* 0x0001300a01007387 */ /* 0x0001e20000100a00 */
[----:B---3--:R-:W-:-:S02]  /*1250*/  SHF.R.U32.HI R6, RZ, 0x2, R24 ;  /* 0x00000002ff067819 */ /* 0x008fc40000011618 */
[----:B------:R-:W-:Y:S02]  /*1260*/  SHF.R.U32.HI R7, RZ, 0x1, R24 ;  /* 0x00000001ff077819 */ /* 0x000fe40000011618 */
[----:B----4-:R-:W-:Y:S02]  /*1270*/  LOP3.LUT R8, R24, 0x1, RZ, 0xc0, !PT ;  /* 0x0000000118087812 */ /* 0x010fe400078ec0ff */
[----:B------:R-:W-:Y:S02]  /*1280*/  LOP3.LUT R9, R27, 0x1, RZ, 0xc0, !PT ;  /* 0x000000011b097812 */ /* 0x000fe400078ec0ff */
[----:B------:R-:W-:Y:S02]  /*1290*/  SHF.R.U32.HI R26, RZ, 0xf, R23 ;  /* 0x0000000fff1a7819 */ /* 0x000fe40000011617 */
[----:B------:R-:W-:Y:S01]  /*12a0*/  LOP3.LUT R2, R29, 0x1, RZ, 0xc0, !PT ;  /* 0x000000011d027812 */ /* 0x000fe200078ec0ff */
[----:B------:R1:W-:Y:S01]  /*12b0*/  STL.64 [R1+0x150], R8 ;  /* 0x0001500801007387 */ /* 0x0003e20000100a00 */
[----:B------:R-:W-:-:S02]  /*12c0*/  LOP3.LUT R3, R3, 0x1, RZ, 0xc0, !PT ;  /* 0x0000000103037812 */ /* 0x000fc400078ec0ff */
[----:B------:R-:W-:Y:S02]  /*12d0*/  SHF.R.U32.HI R25, RZ, 0xe, R23 ;  /* 0x0000000eff197819 */ /* 0x000fe40000011617 */
        /* <DEDUP_REMOVED lines=9> */
[--C-:B-1----:R-:W-:Y:S02]  /*1370*/  SHF.R.U32.HI R8, RZ, 0x7, R23.reuse ;  /* 0x00000007ff087819 */ /* 0x102fe40000011617 */
[--C-:B------:R-:W-:Y:S02]  /*1380*/  SHF.R.U32.HI R26, RZ, 0x6, R23.reuse ;  /* 0x00000006ff1a7819 */ /* 0x100fe40000011617 */
[----:B------:R-:W-:Y:S02]  /*1390*/  LOP3.LUT R11, R25, 0x1, RZ, 0xc0, !PT ;  /* 0x00000001190b7812 */ /* 0x000fe400078ec0ff */
[----:B------:R-:W-:Y:S02]  /*13a0*/  SHF.R.U32.HI R28, RZ, 0x6, R24 ;  /* 0x00000006ff1c7819 */ /* 0x000fe40000011618 */
[----:B--2---:R-:W-:Y:S01]  /*13b0*/  LOP3.LUT R3, R29, 0x1, RZ, 0xc0, !PT ;  /* 0x000000011d037812 */ /* 0x004fe200078ec0ff */
[----:B------:R1:W-:Y:S01]  /*13c0*/  STL.64 [R1+0x158], R10 ;  /* 0x0001580a01007387 */ /* 0x0003e20000100a00 */
[----:B------:R-:W-:-:S02]  /*13d0*/  SHF.R.U32.HI R25, RZ, 0x5, R23 ;  /* 0x00000005ff197819 */ /* 0x000fc40000011617 */
[--C-:B------:R-:W-:Y:S02]  /*13e0*/  SHF.R.U32.HI R24, RZ, 0x4, R23.reuse ;  /* 0x00000004ff187819 */ /* 0x100fe40000011617 */
[--C-:B------:R-:W-:Y:S02]  /*13f0*/  SHF.R.U32.HI R29, RZ, 0xb, R23.reuse ;  /* 0x0000000bff1d7819 */ /* 0x100fe40000011617 */
[--C-:B---3--:R-:W-:Y:S02]  /*1400*/  SHF.R.U32.HI R5, RZ, 0xa, R23.reuse ;  /* 0x0000000aff057819 */ /* 0x108fe40000011617 */
[--C-:B0-----:R-:W-:Y:S02]  /*1410*/  SHF.R.U32.HI R6, RZ, 0x9, R23.reuse ;  /* 0x00000009ff067819 */ /* 0x101fe40000011617 */
[----:B------:R-:W-:Y:S02]  /*1420*/  SHF.R.U32.HI R7, RZ, 0x8, R23 ;  /* 0x00000008ff077819 */ /* 0x000fe40000011617 */
[----:B------:R-:W-:-:S02]  /*1430*/  LOP3.LUT R8, R8, 0x1, RZ, 0xc0, !PT ;  /* 0x0000000108087812 */ /* 0x000fc400078ec0ff */
[----:B------:R-:W-:Y:S02]  /*1440*/  LOP3.LUT R9, R26, 0x1, RZ, 0xc0, !PT ;  /* 0x000000011a097812 */ /* 0x000fe400078ec0ff */
[----:B------:R-:W-:Y:S02]  /*1450*/  LOP3.LUT R2, R28, 0x1, RZ, 0xc0, !PT ;  /* 0x000000011c027812 */ /* 0x000fe400078ec0ff */
[----:B-1----:R-:W-:Y:S01]  /*1460*/  LOP3.LUT R10, R25, 0x1, RZ, 0xc0, !PT ;  /* 0x00000001190a7812 */ /* 0x002fe200078ec0ff */
[----:B------:R0:W-:Y:S01]  /*1470*/  STL.64 [R1+0x178], R8 ;  /* 0x0001780801007387 */ /* 0x0001e20000100a00 */
[----:B------:R-:W-:Y:S02]  /*1480*/  LOP3.LUT R11, R24, 0x1, RZ, 0xc0, !PT ;  /* 0x00000001180b7812 */ /* 0x000fe400078ec0ff */
[----:B------:R-:W-:Y:S01]  /*1490*/  LOP3.LUT R4, R29, 0x1, RZ, 0xc0, !PT ;  /* 0x000000011d047812 */ /* 0x000fe200078ec0ff */
[----:B------:R1:W-:Y:S01]  /*14a0*/  STL.64 [R1+0x138], R2 ;  /* 0x0001380201007387 */ /* 0x0003e20000100a00 */
[----:B------:R-:W-:-:S02]  /*14b0*/  LOP3.LUT R5, R5, 0x1, RZ, 0xc0, !PT ;  /* 0x0000000105057812 */ /* 0x000fc400078ec0ff */
[----:B------:R-:W-:Y:S01]  /*14c0*/  LOP3.LUT R6, R6, 0x1, RZ, 0xc0, !PT ;  /* 0x0000000106067812 */ /* 0x000fe200078ec0ff */
[----:B------:R2:W-:Y:S01]  /*14d0*/  STL.64 [R1+0x180], R10 ;  /* 0x0001800a01007387 */ /* 0x0005e20000100a00 */
[----:B------:R-:W-:Y:S02]  /*14e0*/  LOP3.LUT R7, R7, 0x1, RZ, 0xc0, !PT ;  /* 0x0000000107077812 */ /* 0x000fe400078ec0ff */
[--C-:B------:R-:W-:Y:S01]  /*14f0*/  SHF.R.U32.HI R27, RZ, 0xd, R23.reuse ;  /* 0x0000000dff1b7819 */ /* 0x100fe20000011617 */
[----:B------:R-:W-:Y:S01]  /*1500*/  STL.64 [R1+0x168], R4 ;  /* 0x0001680401007387 */ /* 0x000fe20000100a00 */
[----:B------:R-:W-:Y:S02]  /*1510*/  SHF.R.U32.HI R28, RZ, 0xc, R23 ;  /* 0x0000000cff1c7819 */ /* 0x000fe40000011617 */
[--C-:B------:R-:W-:Y:S01]  /*1520*/  SHF.R.U32.HI R25, RZ, 0xc, R22.reuse ;  /* 0x0000000cff197819 */ /* 0x100fe20000011616 */
[----:B------:R3:W-:Y:S01]  /*1530*/  STL.64 [R1+0x170], R6 ;  /* 0x0001700601007387 */ /* 0x0007e20000100a00 */
[----:B------:R-:W-:-:S02]  /*1540*/  SHF.R.U32.HI R24, RZ, 0xb, R22 ;  /* 0x0000000bff187819 */ /* 0x000fc40000011616 */
[--C-:B0-----:R-:W-:Y:S02]  /*1550*/  SHF.R.U32.HI R8, RZ, 0xe, R22.reuse ;  /* 0x0000000eff087819 */ /* 0x101fe40000011616 */
[----:B------:R-:W-:Y:S02]  /*1560*/  SHF.R.U32.HI R9, RZ, 0xd, R22 ;  /* 0x0000000dff097819 */ /* 0x000fe40000011616 */
[----:B-1----:R-:W-:Y:S02]  /*1570*/  LOP3.LUT R2, R27, 0x1, RZ, 0xc0, !PT ;  /* 0x000000011b027812 */ /* 0x002fe400078ec0ff */
[----:B------:R-:W-:Y:S02]  /*1580*/  LOP3.LUT R3, R28, 0x1, RZ, 0xc0, !PT ;  /* 0x000000011c037812 */ /* 0x000fe400078ec0ff */
[----:B--2---:R-:W-:Y:S02]  /*1590*/  LOP3.LUT R10, R25, 0x1, RZ, 0xc0, !PT ;  /* 0x00000001190a7812 */ /* 0x004fe400078ec0ff */
[----:B------:R-:W-:Y:S01]  /*15a0*/  LOP3.LUT R11, R24, 0x1, RZ, 0xc0, !PT ;  /* 0x00000001180b7812 */ /* 0x000fe200078ec0ff */
[----:B------:R-:W-:Y:S01]  /*15b0*/  STL.64 [R1+0x160], R2 ;  /* 0x0001600201007387 */ /* 0x000fe20000100a00 */
[----:B------:R-:W-:-:S02]  /*15c0*/  SHF.R.U32.HI R26, RZ, 0x3, R23 ;  /* 0x00000003ff1a7819 */ /* 0x000fc40000011617 */
[--C-:B------:R-:W-:Y:S01]  /*15d0*/  SHF.R.U32.HI R27, RZ, 0x2, R23.reuse ;  /* 0x00000002ff1b7819 */ /* 0x100fe20000011617 */
[----:B------:R0:W-:Y:S01]  /*15e0*/  STL.64 [R1+0x1a8], R10 ;  /* 0x0001a80a01007387 */ /* 0x0001e20000100a00 */
[----:B------:R-:W-:Y:S02]  /*15f0*/  SHF.R.U32.HI R28, RZ, 0x1, R23 ;  /* 0x00000001ff1c7819 */ /* 0x000fe40000011617 */
[--C-:B------:R-:W-:Y:S02]  /*1600*/  SHF.R.U32.HI R29, RZ, 0x10, R22.reuse ;  /* 0x00000010ff1d7819 */ /* 0x100fe40000011616 */
[----:B---3--:R-:W-:Y:S02]  /*1610*/  SHF.R.U32.HI R7, RZ, 0xf, R22 ;  /* 0x0000000fff077819 */ /* 0x008fe40000011616 */
[----:B------:R-:W-:Y:S02]  /*1620*/  LOP3.LUT R5, R23, 0x1, RZ, 0xc0, !PT ;  /* 0x0000000117057812 */ /* 0x000fe400078ec0ff */
[----:B------:R-:W-:-:S02]  /*1630*/  LOP3.LUT R8, R8, 0x1, RZ, 0xc0, !PT ;  /* 0x0000000108087812 */ /* 0x000fc400078ec0ff */
[----:B------:R-:W-:Y:S02]  /*1640*/  LOP3.LUT R9, R9, 0x1, RZ, 0xc0, !PT ;  /* 0x0000000109097812 */ /* 0x000fe400078ec0ff */
[--C-:B------:R-:W-:Y:S02]  /*1650*/  SHF.R.U32.HI R24, RZ, 0x2, R22.reuse ;  /* 0x00000002ff187819 */ /* 0x100fe40000011616 */
[----:B------:R-:W-:Y:S01]  /*1660*/  SHF.R.U32.HI R23, RZ, 0x1, R22 ;  /* 0x00000001ff177819 */ /* 0x000fe20000011616 */
[----:B------:R1:W-:Y:S01]  /*1670*/  STL.64 [R1+0x1a0], R8 ;  /* 0x0001a00801007387 */ /* 0x0003e20000100a00 */
[----:B------:R-:W-:Y:S02]  /*1680*/  LOP3.LUT R6, R29, 0x1, RZ, 0xc0, !PT ;  /* 0x000000011d067812 */ /* 0x000fe400078ec0ff */
[----:B------:R-:W-:Y:S02]  /*1690*/  LOP3.LUT R7, R7, 0x1, RZ, 0xc0, !PT ;  /* 0x0000000107077812 */ /* 0x000fe400078ec0ff */
[----:B0-----:R-:W-:-:S02]  /*16a0*/  LOP3.LUT R10, R24, 0x1, RZ, 0xc0, !PT ;  /* 0x00000001180a7812 */ /* 0x001fc400078ec0ff */
[----:B------:R-:W-:Y:S01]  /*16b0*/  LOP3.LUT R11, R23, 0x1, RZ, 0xc0, !PT ;  /* 0x00000001170b7812 */ /* 0x000fe200078ec0ff */
[----:B------:R0:W-:Y:S01]  /*16c0*/  STL.64 [R1+0x198], R6 ;  /* 0x0001980601007387 */ /* 0x0001e20000100a00 */
[----:B------:R-:W-:Y:S02]  /*16d0*/  LOP3.LUT R2, R26, 0x1, RZ, 0xc0, !PT ;  /* 0x000000011a027812 */ /* 0x000fe400078ec0ff */
[----:B------:R-:W-:Y:S01]  /*16e0*/  LOP3.LUT R3, R27, 0x1, RZ, 0xc0, !PT ;  /* 0x000000011b037812 */ /* 0x000fe200078ec0ff */
[----:B------:R2:W-:Y:S01]  /*16f0*/  STL.64 [R1+0x1d0], R10 ;  /* 0x0001d00a01007387 */ /* 0x0005e20000100a00 */
[--C-:B-1----:R-:W-:Y:S02]  /*1700*/  SHF.R.U32.HI R8, RZ, 0x4, R22.reuse ;  /* 0x00000004ff087819 */ /* 0x102fe40000011616 */
[----:B------:R-:W-:Y:S01]  /*1710*/  SHF.R.U32.HI R9, RZ, 0x3, R22 ;  /* 0x00000003ff097819 */ /* 0x000fe20000011616 */
[----:B------:R1:W-:Y:S01]  /*1720*/  STL.64 [R1+0x188], R2 ;  /* 0x0001880201007387 */ /* 0x0003e20000100a00 */
[----:B------:R-:W-:-:S02]  /*1730*/  LOP3.LUT R4, R28, 0x1, RZ, 0xc0, !PT ;  /* 0x000000011c047812 */ /* 0x000fc400078ec0ff */
[--C-:B------:R-:W-:Y:S02]  /*1740*/  SHF.R.U32.HI R25, RZ, 0xa, R22.reuse ;  /* 0x0000000aff197819 */ /* 0x100fe40000011616 */
[--C-:B------:R-:W-:Y:S01]  /*1750*/  SHF.R.U32.HI R26, RZ, 0x9, R22.reuse ;  /* 0x00000009ff1a7819 */ /* 0x100fe20000011616 */
[----:B------:R3:W-:Y:S01]  /*1760*/  STL.64 [R1+0x190], R4 ;  /* 0x0001900401007387 */ /* 0x0007e20000100a00 */
[--C-:B------:R-:W-:Y:S02]  /*1770*/  SHF.R.U32.HI R27, RZ, 0x8, R22.reuse ;  /* 0x00000008ff1b7819 */ /* 0x100fe40000011616 */
[--C-:B------:R-:W-:Y:S02]  /*1780*/  SHF.R.U32.HI R28, RZ, 0x7, R22.reuse ;  /* 0x00000007ff1c7819 */ /* 0x100fe40000011616 */
[--C-:B------:R-:W-:Y:S02]  /*1790*/  SHF.R.U32.HI R29, RZ, 0x6, R22.reuse ;  /* 0x00000006ff1d7819 */ /* 0x100fe40000011616 */
[----:B0-----:R-:W-:-:S02]  /*17a0*/  SHF.R.U32.HI R7, RZ, 0x5, R22 ;  /* 0x00000005ff077819 */ /* 0x001fc40000011616 */
[----:B------:R-:W-:Y:S02]  /*17b0*/  LOP3.LUT R8, R8, 0x1, RZ, 0xc0, !PT ;  /* 0x0000000108087812 */ /* 0x000fe400078ec0ff */
[----:B------:R-:W-:Y:S02]  /*17c0*/  LOP3.LUT R9, R9, 0x1, RZ, 0xc0, !PT ;  /* 0x0000000109097812 */ /* 0x000fe400078ec0ff */
[--C-:B--2---:R-:W-:Y:S02]  /*17d0*/  SHF.R.U32.HI R10, RZ, 0x9, R21.reuse ;  /* 0x00000009ff0a7819 */ /* 0x104fe40000011615 */
[----:B------:R-:W-:Y:S01]  /*17e0*/  SHF.R.U32.HI R23, RZ, 0x8, R21 ;  /* 0x00000008ff177819 */ /* 0x000fe20000011615 */
[----:B------:R0:W-:Y:S01]  /*17f0*/  STL.64 [R1+0x1c8], R8 ;  /* 0x0001c80801007387 */ /* 0x0001e20000100a00 */
[----:B-1----:R-:W-:Y:S02]  /*1800*/  LOP3.LUT R2, R25, 0x1, RZ, 0xc0, !PT ;  /* 0x0000000119027812 */ /* 0x002fe400078ec0ff */
[----:B------:R-:W-:-:S02]  /*1810*/  LOP3.LUT R3, R26, 0x1, RZ, 0xc0, !PT ;  /* 0x000000011a037812 */ /* 0x000fc400078ec0ff */
[----:B---3--:R-:W-:Y:S02]  /*1820*/  LOP3.LUT R4, R27, 0x1, RZ, 0xc0, !PT ;  /* 0x000000011b047812 */ /* 0x008fe400078ec0ff */
[----:B------:R-:W-:Y:S01]  /*1830*/  LOP3.LUT R5, R28, 0x1, RZ, 0xc0, !PT ;  /* 0x000000011c057812 */ /* 0x000fe200078ec0ff */
[----:B------:R1:W-:Y:S01]  /*1840*/  STL.64 [R1+0x1b0], R2 ;  /* 0x0001b00201007387 */ /* 0x0003e20000100a00 */
[----:B------:R-:W-:Y:S02]  /*1850*/  LOP3.LUT R6, R29, 0x1, RZ, 0xc0, !PT ;  /* 0x000000011d067812 */ /* 0x000fe400078ec0ff */
[----:B------:R-:W-:Y:S01]  /*1860*/  LOP3.LUT R7, R7, 0x1, RZ, 0xc0, !PT ;  /* 0x0000000107077812 */ /* 0x000fe200078ec0ff */
[----:B------:R2:W-:Y:S01]  /*1870*/  STL.64 [R1+0x1b8], R4 ;  /* 0x0001b80401007387 */ /* 0x0005e20000100a00 */
[----:B------:R-:W-:Y:S02]  /*1880*/  SHF.R.U32.HI R24, RZ, 0x10, R21 ;  /* 0x00000010ff187819 */ /* 0x000fe40000011615 */
[----:B------:R-:W-:Y:S01]  /*1890*/  LOP3.LUT R10, R10, 0x1, RZ, 0xc0, !PT ;  /* 0x000000010a0a7812 */ /* 0x000fe200078ec0ff */
        /* <DEDUP_REMOVED lines=9> */
[----:B-1----:R-:W-:Y:S02]  /*1930*/  LOP3.LUT R2, R22, 0x1, RZ, 0xc0, !PT ;  /* 0x0000000116027812 */ /* 0x002fe400078ec0ff */
[----:B------:R-:W-:Y:S02]  /*1940*/  LOP3.LUT R3, R24, 0x1, RZ, 0xc0, !PT ;  /* 0x0000000118037812 */ /* 0x000fe400078ec0ff */
[----:B--2---:R-:W-:Y:S02]  /*1950*/  LOP3.LUT R4, R25, 0x1, RZ, 0xc0, !PT ;  /* 0x0000000119047812 */ /* 0x004fe400078ec0ff */
[----:B------:R-:W-:Y:S01]  /*1960*/  LOP3.LUT R5, R26, 0x1, RZ, 0xc0, !PT ;  /* 0x000000011a057812 */ /* 0x000fe200078ec0ff */
[----:B------:R0:W-:Y:S01]  /*1970*/  STL.64 [R1+0x1d8], R2 ;  /* 0x0001d80201007387 */ /* 0x0001e20000100a00 */
[----:B---3--:R-:W-:Y:S02]  /*1980*/  LOP3.LUT R6, R27, 0x1, RZ, 0xc0, !PT ;  /* 0x000000011b067812 */ /* 0x008fe400078ec0ff */
[----:B------:R-:W-:Y:S01]  /*1990*/  LOP3.LUT R7, R28, 0x1, RZ, 0xc0, !PT ;  /* 0x000000011c077812 */ /* 0x000fe200078ec0ff */
[----:B------:R-:W-:Y:S01]  /*19a0*/  STL.64 [R1+0x1e0], R4 ;  /* 0x0001e00401007387 */ /* 0x000fe20000100a00 */
[----:B------:R-:W-:-:S02]  /*19b0*/  LOP3.LUT R8, R29, 0x1, RZ, 0xc0, !PT ;  /* 0x000000011d087812 */ /* 0x000fc400078ec0ff */
[----:B------:R-:W-:Y:S01]  /*19c0*/  LOP3.LUT R9, R9, 0x1, RZ, 0xc0, !PT ;  /* 0x0000000109097812 */ /* 0x000fe200078ec0ff */
[----:B------:R-:W-:Y:S01]  /*19d0*/  STL.64 [R1+0x1e8], R6 ;  /* 0x0001e80601007387 */ /* 0x000fe20000100a00 */
[--C-:B------:R-:W-:Y:S02]  /*19e0*/  SHF.R.U32.HI R22, RZ, 0x7, R21.reuse ;  /* 0x00000007ff167819 */ /* 0x100fe40000011615 */
[----:B------:R-:W-:Y:S01]  /*19f0*/  SHF.R.U32.HI R23, RZ, 0x6, R21 ;  /* 0x00000006ff177819 */ /* 0x000fe20000011615 */
[----:B------:R1:W-:Y:S01]  /*1a00*/  STL.64 [R1+0x1f0], R8 ;  /* 0x0001f00801007387 */ /* 0x0003e20000100a00 */
[--C-:B------:R-:W-:Y:S02]  /*1a10*/  SHF.R.U32.HI R29, RZ, 0x10, R19.reuse ;  /* 0x00000010ff1d7819 */ /* 0x100fe40000011613 */
[----:B----4-:R-:W-:Y:S02]  /*1a20*/  SHF.R.U32.HI R11, RZ, 0xf, R19 ;  /* 0x0000000fff0b7819 */ /* 0x010fe40000011613 */
[----:B------:R-:W-:-:S02]  /*1a30*/  SHF.R.U32.HI R24, RZ, 0x5, R21 ;  /* 0x00000005ff187819 */ /* 0x000fc40000011615 */
[--C-:B------:R-:W-:Y:S02]  /*1a40*/  SHF.R.U32.HI R25, RZ, 0x4, R21.reuse ;  /* 0x00000004ff197819 */ /* 0x100fe40000011615 */
[--C-:B------:R-:W-:Y:S02]  /*1a50*/  SHF.R.U32.HI R26, RZ, 0x3, R21.reuse ;  /* 0x00000003ff1a7819 */ /* 0x100fe40000011615 */
[----:B------:R-:W-:Y:S02]  /*1a60*/  SHF.R.U32.HI R27, RZ, 0x2, R21 ;  /* 0x00000002ff1b7819 */ /* 0x000fe40000011615 */
[----:B0-----:R-:W-:Y:S02]  /*1a70*/  LOP3.LUT R2, R22, 0x1, RZ, 0xc0, !PT ;  /* 0x0000000116027812 */ /* 0x001fe400078ec0ff */
[----:B------:R-:W-:Y:S02]  /*1a80*/  LOP3.LUT R3, R23, 0x1, RZ, 0xc0, !PT ;  /* 0x0000000117037812 */ /* 0x000fe400078ec0ff */
[----:B------:R-:W-:-:S02]  /*1a90*/  LOP3.LUT R10, R29, 0x1, RZ, 0xc0, !PT ;  /* 0x000000011d0a7812 */ /* 0x000fc400078ec0ff */
[----:B------:R-:W-:Y:S01]  /*1aa0*/  LOP3.LUT R11, R11, 0x1, RZ, 0xc0, !PT ;  /* 0x000000010b0b7812 */ /* 0x000fe200078ec0ff */
[----:B------:R-:W-:Y:S01]  /*1ab0*/  STL.64 [R1+0x200], R2 ;  /* 0x0002000201007387 */ /* 0x000fe20000100a00 */
[----:B------:R-:W-:Y:S02]  /*1ac0*/  SHF.R.U32.HI R28, RZ, 0x1, R21 ;  /* 0x00000001ff1c7819 */ /* 0x000fe40000011615 */
[----:B-1----:R-:W-:Y:S01]  /*1ad0*/  LOP3.LUT R9, R21, 0x1, RZ, 0xc0, !PT ;  /* 0x0000000115097812 */ /* 0x002fe200078ec0ff */
[----:B------:R0:W-:Y:S01]  /*1ae0*/  STL.64 [R1+0x220], R10 ;  /* 0x0002200a01007387 */ /* 0x0001e20000100a00 */
[----:B------:R-:W-:Y:S02]  /*1af0*/  LOP3.LUT R4, R24, 0x1, RZ, 0xc0, !PT ;  /* 0x0000000118047812 */ /* 0x000fe400078ec0ff */
[----:B------:R-:W-:Y:S02]  /*1b00*/  LOP3.LUT R5, R25, 0x1, RZ, 0xc0, !PT ;  /* 0x0000000119057812 */ /* 0x000fe400078ec0ff */
[----:B------:R-:W-:-:S02]  /*1b10*/  LOP3.LUT R6, R26, 0x1, RZ, 0xc0, !PT ;  /* 0x000000011a067812 */ /* 0x000fc400078ec0ff */
[----:B------:R-:W-:Y:S01]  /*1b20*/  LOP3.LUT R7, R27, 0x1, RZ, 0xc0, !PT ;  /* 0x000000011b077812 */ /* 0x000fe200078ec0ff */
[----:B------:R1:W-:Y:S01]  /*1b30*/  STL.64 [R1+0x208], R4 ;  /* 0x0002080401007387 */ /* 0x0003e20000100a00 */
[--C-:B------:R-:W-:Y:S02]  /*1b40*/  SHF.R.U32.HI R21, RZ, 0xe, R19.reuse ;  /* 0x0000000eff157819 */ /* 0x100fe40000011613 */
[--C-:B------:R-:W-:Y:S01]  /*1b50*/  SHF.R.U32.HI R22, RZ, 0xd, R19.reuse ;  /* 0x0000000dff167819 */ /* 0x100fe20000011613 */
[----:B------:R2:W-:Y:S01]  /*1b60*/  STL.64 [R1+0x210], R6 ;  /* 0x0002100601007387 */ /* 0x0005e20000100a00 */
[--C-:B------:R-:W-:Y:S02]  /*1b70*/  SHF.R.U32.HI R23, RZ, 0xc, R19.reuse ;  /* 0x0000000cff177819 */ /* 0x100fe40000011613 */
[--C-:B------:R-:W-:Y:S02]  /*1b80*/  SHF.R.U32.HI R24, RZ, 0xb, R19.reuse ;  /* 0x0000000bff187819 */ /* 0x100fe40000011613 */
[----:B------:R-:W-:-:S02]  /*1b90*/  SHF.R.U32.HI R25, RZ, 0xa, R19 ;  /* 0x0000000aff197819 */ /* 0x000fc40000011613 */
[----:B------:R-:W-:Y:S02]  /*1ba0*/  LOP3.LUT R8, R28, 0x1, RZ, 0xc0, !PT ;  /* 0x000000011c087812 */ /* 0x000fe400078ec0ff */
[--C-:B------:R-:W-:Y:S02]  /*1bb0*/  SHF.R.U32.HI R29, RZ, 0x6, R19.reuse ;  /* 0x00000006ff1d7819 */ /* 0x100fe40000011613 */
[--C-:B0-----:R-:W-:Y:S01]  /*1bc0*/  SHF.R.U32.HI R11, RZ, 0x5, R19.reuse ;  /* 0x00000005ff0b7819 */ /* 0x101fe20000011613 */
[----:B------:R0:W-:Y:S01]  /*1bd0*/  STL.64 [R1+0x218], R8 ;  /* 0x0002180801007387 */ /* 0x0001e20000100a00 */
[----:B------:R-:W-:Y:S02]  /*1be0*/  LOP3.LUT R2, R21, 0x1, RZ, 0xc0, !PT ;  /* 0x0000000115027812 */ /* 0x000fe400078ec0ff */
[----:B------:R-:W-:Y:S02]  /*1bf0*/  LOP3.LUT R3, R22, 0x1, RZ, 0xc0, !PT ;  /* 0x0000000116037812 */ /* 0x000fe400078ec0ff */
[----:B------:R-:W-:-:S02]  /*1c00*/  SHF.R.U32.HI R27, RZ, 0x8, R19 ;  /* 0x00000008ff1b7819 */ /* 0x000fc40000011613 */
[--C-:B------:R-:W-:Y:S01]  /*1c10*/  SHF.R.U32.HI R28, RZ, 0x7, R19.reuse ;  /* 0x00000007ff1c7819 */ /* 0x100fe20000011613 */
[----:B------:R3:W-:Y:S01]  /*1c20*/  STL.64 [R1+0x228], R2 ;  /* 0x0002280201007387 */ /* 0x0007e20000100a00 */
[----:B-1----:R-:W-:Y:S02]  /*1c30*/  LOP3.LUT R4, R23, 0x1, RZ, 0xc0, !PT ;  /* 0x0000000117047812 */ /* 0x002fe400078ec0ff */
[----:B------:R-:W-:Y:S02]  /*1c40*/  LOP3.LUT R5, R24, 0x1, RZ, 0xc0, !PT ;  /* 0x0000000118057812 */ /* 0x000fe400078ec0ff */
[----:B--2---:R-:W-:Y:S02]  /*1c50*/  LOP3.LUT R6, R25, 0x1, RZ, 0xc0, !PT ;  /* 0x0000000119067812 */ /* 0x004fe400078ec0ff */
[----:B------:R-:W-:Y:S01]  /*1c60*/  SHF.R.U32.HI R26, RZ, 0x9, R19 ;  /* 0x00000009ff1a7819 */ /* 0x000fe20000011613 */
[----:B------:R1:W-:Y:S01]  /*1c70*/  STL.64 [R1+0x230], R4 ;  /* 0x0002300401007387 */ /* 0x0003e20000100a00 */
[----:B------:R-:W-:-:S02]  /*1c80*/  SHF.R.U32.HI R25, RZ, 0x10, R18 ;  /* 0x00000010ff197819 */ /* 0x000fc40000011612 */
[----:B------:R-:W-:Y:S02]  /*1c90*/  SHF.R.U32.HI R21, RZ, 0x4, R19 ;  /* 0x00000004ff157819 */ /* 0x000fe40000011613 */
[----:B------:R-:W-:Y:S02]  /*1ca0*/  LOP3.LUT R10, R29, 0x1, RZ, 0xc0, !PT ;  /* 0x000000011d0a7812 */ /* 0x000fe400078ec0ff */
[----:B------:R-:W-:Y:S02]  /*1cb0*/  LOP3.LUT R11, R11, 0x1, RZ, 0xc0, !PT ;  /* 0x000000010b0b7812 */ /* 0x000fe400078ec0ff */
[----:B0-----:R-:W-:Y:S02]  /*1cc0*/  LOP3.LUT R8, R27, 0x1, RZ, 0xc0, !PT ;  /* 0x000000011b087812 */ /* 0x001fe400078ec0ff */
[----:B------:R-:W-:Y:S01]  /*1cd0*/  LOP3.LUT R9, R28, 0x1, RZ, 0xc0, !PT ;  /* 0x000000011c097812 */ /* 0x000fe200078ec0ff */
[----:B------:R0:W-:Y:S01]  /*1ce0*/  STL.64 [R1+0x248], R10 ;  /* 0x0002480a01007387 */ /* 0x0001e20000100a00 */
[----:B------:R-:W-:-:S02]  /*1cf0*/  LOP3.LUT R7, R26, 0x1, RZ, 0xc0, !PT ;  /* 0x000000011a077812 */ /* 0x000fc400078ec0ff */
[--C-:B------:R-:W-:Y:S01]  /*1d00*/  SHF.R.U32.HI R28, RZ, 0xd, R18.reuse ;  /* 0x0000000dff1c7819 */ /* 0x100fe20000011612 */
[----:B------:R2:W-:Y:S01]  /*1d10*/  STL.64 [R1+0x240], R8 ;  /* 0x0002400801007387 */ /* 0x0005e20000100a00 */
[----:B------:R-:W-:Y:S02]  /*1d20*/  SHF.R.U32.HI R29, RZ, 0xc, R18 ;  /* 0x0000000cff1d7819 */ /* 0x000fe40000011612 */
[----:B---3--:R-:W-:Y:S01]  /*1d30*/  LOP3.LUT R2, R19, 0x1, RZ, 0xc0, !PT ;  /* 0x0000000113027812 */ /* 0x008fe200078ec0ff */
[----:B------:R3:W-:Y:S01]  /*1d40*/  STL.64 [R1+0x238], R6 ;  /* 0x0002380601007387 */ /* 0x0007e20000100a00 */
[----:B------:R-:W-:Y:S02]  /*1d50*/  LOP3.LUT R3, R25, 0x1, RZ, 0xc0, !PT ;  /* 0x0000000119037812 */ /* 0x000fe400078ec0ff */
[--C-:B------:R-:W-:Y:S02]  /*1d60*/  SHF.R.U32.HI R22, RZ, 0x3, R19.reuse ;  /* 0x00000003ff167819 */ /* 0x100fe40000011613 */
[--C-:B------:R-:W-:Y:S01]  /*1d70*/  SHF.R.U32.HI R23, RZ, 0x2, R19.reuse ;  /* 0x00000002ff177819 */ /* 0x100fe20000011613 */
[----:B------:R4:W-:Y:S01]  /*1d80*/  STL.64 [R1+0x260], R2 ;  /* 0x0002600201007387 */ /* 0x0009e20000100a00 */
[----:B------:R-:W-:-:S02]  /*1d90*/  SHF.R.U32.HI R24, RZ, 0x1, R19 ;  /* 0x00000001ff187819 */ /* 0x000fc40000011613 */
[--C-:B------:R-:W-:Y:S02]  /*1da0*/  SHF.R.U32.HI R26, RZ, 0xf, R18.reuse ;  /* 0x0000000fff1a7819 */ /* 0x100fe40000011612 */
[--C-:B------:R-:W-:Y:S02]  /*1db0*/  SHF.R.U32.HI R27, RZ, 0xe, R18.reuse ;  /* 0x0000000eff1b7819 */ /* 0x100fe40000011612 */
[----:B-1----:R-:W-:Y:S02]  /*1dc0*/  LOP3.LUT R4, R21, 0x1, RZ, 0xc0, !PT ;  /* 0x0000000115047812 */ /* 0x002fe400078ec0ff */
[--C-:B------:R-:W-:Y:S02]  /*1dd0*/  SHF.R.U32.HI R19, RZ, 0xb, R18.reuse ;  /* 0x0000000bff137819 */ /* 0x100fe40000011612 */
[----:B------:R-:W-:Y:S02]  /*1de0*/  SHF.R.U32.HI R21, RZ, 0xa, R18 ;  /* 0x0000000aff157819 */ /* 0x000fe40000011612 */
[----:B0-----:R-:W-:-:S02]  /*1df0*/  LOP3.LUT R10, R28, 0x1, RZ, 0xc0, !PT ;  /* 0x000000011c0a7812 */ /* 0x001fc400078ec0ff */
[----:B------:R-:W-:Y:S02]  /*1e00*/  LOP3.LUT R11, R29, 0x1, RZ, 0xc0, !PT ;  /* 0x000000011d0b7812 */ /* 0x000fe400078ec0ff */
[----:B--2---:R-:W-:Y:S02]  /*1e10*/  LOP3.LUT R8, R26, 0x1, RZ, 0xc0, !PT ;  /* 0x000000011a087812 */ /* 0x004fe400078ec0ff */
[----:B------:R-:W-:Y:S01]  /*1e20*/  LOP3.LUT R9, R27, 0x1, RZ, 0xc0, !PT ;  /* 0x000000011b097812 */ /* 0x000fe200078ec0ff */
[----:B------:R0:W-:Y:S01]  /*1e30*/  STL.64 [R1+0x270], R10 ;  /* 0x0002700a01007387 */ /* 0x0001e20000100a00 */
[----:B------:R-:W-:Y:S02]  /*1e40*/  LOP3.LUT R5, R22, 0x1, RZ, 0xc0, !PT ;  /* 0x0000000116057812 */ /* 0x000fe400078ec0ff */
[----:B---3--:R-:W-:Y:S01]  /*1e50*/  LOP3.LUT R6, R23, 0x1, RZ, 0xc0, !PT ;  /* 0x0000000117067812 */ /* 0x008fe200078ec0ff */
[----:B------:R1:W-:Y:S01]  /*1e60*/  STL.64 [R1+0x268], R8 ;  /* 0x0002680801007387 */ /* 0x0003e20000100a00 */
[----:B------:R-:W-:-:S02]  /*1e70*/  LOP3.LUT R7, R24, 0x1, RZ, 0xc0, !PT ;  /* 0x0000000118077812 */ /* 0x000fc400078ec0ff */
[--C-:B------:R-:W-:Y:S01]  /*1e80*/  SHF.R.U32.HI R28, RZ, 0x3, R18.reuse ;  /* 0x00000003ff1c7819 */ /* 0x100fe20000011612 */
[----:B------:R2:W-:Y:S01]  /*1e90*/  STL.64 [R1+0x250], R4 ;  /* 0x0002500401007387 */ /* 0x0005e20000100a00 */
[--C-:B------:R-:W-:Y:S02]  /*1ea0*/  SHF.R.U32.HI R29, RZ, 0x2, R18.reuse ;  /* 0x00000002ff1d7819 */ /* 0x100fe40000011612 */
[----:B----4-:R-:W-:Y:S01]  /*1eb0*/  LOP3.LUT R2, R19, 0x1, RZ, 0xc0, !PT ;  /* 0x0000000113027812 */ /* 0x010fe200078ec0ff */
        /* <DEDUP_REMOVED lines=8> */
[--C-:B------:R-:W-:Y:S02]  /*1f40*/  SHF.R.U32.HI R26, RZ, 0x5, R18.reuse ;  /* 0x00000005ff1a7819 */ /* 0x100fe40000011612 */
[----:B------:R-:W-:Y:S02]  /*1f50*/  SHF.R.U32.HI R19, RZ, 0x1, R18 ;  /* 0x00000001ff137819 */ /* 0x000fe40000011612 */
[----:B0-----:R-:W-:Y:S02]  /*1f60*/  LOP3.LUT R10, R28, 0x1, RZ, 0xc0, !PT ;  /* 0x000000011c0a7812 */ /* 0x001fe400078ec0ff */
[----:B------:R-:W-:-:S02]  /*1f70*/  LOP3.LUT R11, R29, 0x1, RZ, 0xc0, !PT ;  /* 0x000000011d0b7812 */ /* 0x000fc400078ec0ff */
[----:B-1----:R-:W-:Y:S02]  /*1f80*/  LOP3.LUT R9, R27, 0x1, RZ, 0xc0, !PT ;  /* 0x000000011b097812 */ /* 0x002fe400078ec0ff */
[----:B--2---:R-:W-:Y:S01]  /*1f90*/  LOP3.LUT R4, R22, 0x1, RZ, 0xc0, !PT ;  /* 0x0000000116047812 */ /* 0x004fe200078ec0ff */
[----:B------:R0:W-:Y:S01]  /*1fa0*/  STL.64 [R1+0x298], R10 ;  /* 0x0002980a01007387 */ /* 0x0001e20000100a00 */
[----:B------:R-:W-:Y:S02]  /*1fb0*/  LOP3.LUT R5, R23, 0x1, RZ, 0xc0, !PT ;  /* 0x0000000117057812 */ /* 0x000fe400078ec0ff */
[----:B---3--:R-:W-:Y:S02]  /*1fc0*/  LOP3.LUT R6, R24, 0x1, RZ, 0xc0, !PT ;  /* 0x0000000118067812 */ /* 0x008fe400078ec0ff */
[----:B------:R-:W-:Y:S01]  /*1fd0*/  LOP3.LUT R7, R25, 0x1, RZ, 0xc0, !PT ;  /* 0x0000000119077812 */ /* 0x000fe200078ec0ff */
        /* <DEDUP_REMOVED lines=14> */
[----:B------:R-:W-:Y:S02]  /*20c0*/  SHF.R.U32.HI R25, RZ, 0xc, R17 ;  /* 0x0000000cff197819 */ /* 0x000fe40000011611 */
[----:B0-----:R-:W-:Y:S02]  /*20d0*/  LOP3.LUT R10, R27, 0x1, RZ, 0xc0, !PT ;  /* 0x000000011b0a7812 */ /* 0x001fe400078ec0ff */
[----:B------:R-:W-:Y:S02]  /*20e0*/  LOP3.LUT R11, R28, 0x1, RZ, 0xc0, !PT ;  /* 0x000000011c0b7812 */ /* 0x000fe400078ec0ff */
[----:B-1----:R-:W-:-:S02]  /*20f0*/  LOP3.LUT R4, R21, 0x1, RZ, 0xc0, !PT ;  /* 0x0000000115047812 */ /* 0x002fc400078ec0ff */
[----:B------:R-:W-:Y:S01]  /*2100*/  LOP3.LUT R5, R22, 0x1, RZ, 0xc0, !PT ;  /* 0x0000000116057812 */ /* 0x000fe200078ec0ff */
[----:B------:R0:W-:Y:S01]  /*2110*/  STL.64 [R1+0x2c0], R10 ;  /* 0x0002c00a01007387 */ /* 0x0001e20000100a00 */
[----:B--2---:R-:W-:Y:S02]  /*2120*/  LOP3.LUT R6, R23, 0x1, RZ, 0xc0, !PT ;  /* 0x0000000117067812 */ /* 0x004fe400078ec0ff */
[----:B------:R-:W-:Y:S01]  /*2130*/  LOP3.LUT R7, R24, 0x1, RZ, 0xc0, !PT ;  /* 0x0000000118077812 */ /* 0x000fe200078ec0ff */
[----:B------:R1:W-:Y:S01]  /*2140*/  STL.64 [R1+0x2a8], R4 ;  /* 0x0002a80401007387 */ /* 0x0003e20000100a00 */
[----:B---3--:R-:W-:Y:S02]  /*2150*/  LOP3.LUT R9, R26, 0x1, RZ, 0xc0, !PT ;  /* 0x000000011a097812 */ /* 0x008fe400078ec0ff */
[----:B----4-:R-:W-:Y:S01]  /*2160*/  SHF.R.U32.HI R3, RZ, 0x2, R17 ;  /* 0x00000002ff037819 */ /* 0x010fe20000011611 */
[----:B------:R2:W-:Y:S01]  /*2170*/  STL.64 [R1+0x2b0], R6 ;  /* 0x0002b00601007387 */ /* 0x0005e20000100a00 */
[----:B------:R-:W-:-:S02]  /*2180*/  LOP3.LUT R8, R25, 0x1, RZ, 0xc0, !PT ;  /* 0x0000000119087812 */ /* 0x000fc400078ec0ff */
[----:B------:R-:W-:Y:S02]  /*2190*/  SHF.R.U32.HI R26, RZ, 0x10, R16 ;  /* 0x00000010ff1a7819 */ /* 0x000fe40000011610 */
[--C-:B------:R-:W-:Y:S01]  /*21a0*/  SHF.R.U32.HI R18, RZ, 0x8, R17.reuse ;  /* 0x00000008ff127819 */ /* 0x100fe20000011611 */
[----:B------:R3:W-:Y:S01]  /*21b0*/  STL.64 [R1+0x2b8], R8 ;  /* 0x0002b80801007387 */ /* 0x0007e20000100a00 */
[--C-:B------:R-:W-:Y:S02]  /*21c0*/  SHF.R.U32.HI R19, RZ, 0x7, R17.reuse ;  /* 0x00000007ff137819 */ /* 0x100fe40000011611 */
[--C-:B------:R-:W-:Y:S02]  /*21d0*/  SHF.R.U32.HI R21, RZ, 0x6, R17.reuse ;  /* 0x00000006ff157819 */ /* 0x100fe40000011611 */
[--C-:B------:R-:W-:Y:S02]  /*21e0*/  SHF.R.U32.HI R22, RZ, 0x5, R17.reuse ;  /* 0x00000005ff167819 */ /* 0x100fe40000011611 */
[----:B------:R-:W-:-:S02]  /*21f0*/  SHF.R.U32.HI R23, RZ, 0x4, R17 ;  /* 0x00000004ff177819 */ /* 0x000fc40000011611 */
[--C-:B------:R-:W-:Y:S02]  /*2200*/  SHF.R.U32.HI R25, RZ, 0x1, R17.reuse ;  /* 0x00000001ff197819 */ /* 0x100fe40000011611 */
[----:B0-----:R-:W-:Y:S02]  /*2210*/  LOP3.LUT R10, R3, 0x1, RZ, 0xc0, !PT ;  /* 0x00000001030a7812 */ /* 0x001fe400078ec0ff */
[----:B------:R-:W-:Y:S02]  /*2220*/  SHF.R.U32.HI R24, RZ, 0x3, R17 ;  /* 0x00000003ff187819 */ /* 0x000fe40000011611 */
[----:B------:R-:W-:Y:S02]  /*2230*/  LOP3.LUT R2, R17, 0x1, RZ, 0xc0, !PT ;  /* 0x0000000111027812 */ /* 0x000fe400078ec0ff */
        /* <DEDUP_REMOVED lines=8> */
[--C-:B------:R-:W-:Y:S01]  /*22c0*/  SHF.R.U32.HI R17, RZ, 0xf, R16.reuse ;  /* 0x0000000fff117819 */ /* 0x100fe20000011610 */
[----:B------:R2:W-:Y:S01]  /*22d0*/  STL.64 [R1+0x2d0], R6 ;  /* 0x0002d00601007387 */ /* 0x0005e20000100a00 */
[----:B------:R-:W-:-:S02]  /*22e0*/  SHF.R.U32.HI R18, RZ, 0xe, R16 ;  /* 0x0000000eff127819 */ /* 0x000fc40000011610 */
[----:B------:R-:W-:Y:S02]  /*22f0*/  LOP3.LUT R11, R25, 0x1, RZ, 0xc0, !PT ;  /* 0x00000001190b7812 */ /* 0x000fe400078ec0ff */
[--C-:B------:R-:W-:Y:S02]  /*2300*/  SHF.R.U32.HI R19, RZ, 0xd, R16.reuse ;  /* 0x0000000dff137819 */ /* 0x100fe40000011610 */
[--C-:B------:R-:W-:Y:S01]  /*2310*/  SHF.R.U32.HI R21, RZ, 0xc, R16.reuse ;  /* 0x0000000cff157819 */ /* 0x100fe20000011610 */
[----:B------:R3:W-:Y:S01]  /*2320*/  STL.64 [R1+0x2e0], R10 ;  /* 0x0002e00a01007387 */ /* 0x0007e20000100a00 */
[--C-:B------:R-:W-:Y:S02]  /*2330*/  SHF.R.U32.HI R22, RZ, 0xb, R16.reuse ;  /* 0x0000000bff167819 */ /* 0x100fe40000011610 */
[----:B------:R-:W-:Y:S02]  /*2340*/  SHF.R.U32.HI R23, RZ, 0xa, R16 ;  /* 0x0000000aff177819 */ /* 0x000fe40000011610 */
[----:B------:R-:W-:-:S02]  /*2350*/  LOP3.LUT R9, R24, 0x1, RZ, 0xc0, !PT ;  /* 0x0000000118097812 */ /* 0x000fc400078ec0ff */
[--C-:B------:R-:W-:Y:S02]  /*2360*/  SHF.R.U32.HI R24, RZ, 0x9, R16.reuse ;  /* 0x00000009ff187819 */ /* 0x100fe40000011610 */
[----:B------:R-:W-:Y:S01]  /*2370*/  SHF.R.U32.HI R25, RZ, 0x8, R16 ;  /* 0x00000008ff197819 */ /* 0x000fe20000011610 */
[----:B------:R4:W-:Y:S01]  /*2380*/  STL.64 [R1+0x2d8], R8 ;  /* 0x0002d80801007387 */ /* 0x0009e20000100a00 */
[----:B0-----:R-:W-:Y:S02]  /*2390*/  LOP3.LUT R2, R17, 0x1, RZ, 0xc0, !PT ;  /* 0x0000000111027812 */ /* 0x001fe400078ec0ff */
[----:B------:R-:W-:Y:S02]  /*23a0*/  LOP3.LUT R3, R18, 0x1, RZ, 0xc0, !PT ;  /* 0x0000000112037812 */ /* 0x000fe400078ec0ff */
[----:B-1----:R-:W-:Y:S02]  /*23b0*/  LOP3.LUT R4, R19, 0x1, RZ, 0xc0, !PT ;  /* 0x0000000113047812 */ /* 0x002fe400078ec0ff */
[----:B------:R-:W-:Y:S01]  /*23c0*/  LOP3.LUT R5, R21, 0x1, RZ, 0xc0, !PT ;  /* 0x0000000115057812 */ /* 0x000fe200078ec0ff */
[----:B------:R0:W-:Y:S01]  /*23d0*/  STL.64 [R1+0x2f0], R2 ;  /* 0x0002f00201007387 */ /* 0x0001e20000100a00 */
[----:B--2---:R-:W-:-:S02]  /*23e0*/  LOP3.LUT R6, R22, 0x1, RZ, 0xc0, !PT ;  /* 0x0000000116067812 */ /* 0x004fc400078ec0ff */
[----:B------:R-:W-:Y:S01]  /*23f0*/  LOP3.LUT R7, R23, 0x1, RZ, 0xc0, !PT ;  /* 0x0000000117077812 */ /* 0x000fe200078ec0ff */
[----:B------:R1:W-:Y:S01]  /*2400*/  STL.64 [R1+0x2f8], R4 ;  /* 0x0002f80401007387 */ /* 0x0003e20000100a00 */
[--C-:B------:R-:W-:Y:S02]  /*2410*/  SHF.R.U32.HI R19, RZ, 0x1, R16.reuse ;  /* 0x00000001ff137819 */ /* 0x100fe40000011610 */
[--C-:B------:R-:W-:Y:S01]  /*2420*/  SHF.R.U32.HI R26, RZ, 0x7, R16.reuse ;  /* 0x00000007ff1a7819 */ /* 0x100fe20000011610 */
[----:B------:R2:W-:Y:S01]  /*2430*/  STL.64 [R1+0x300], R6 ;  /* 0x0003000601007387 */ /* 0x0005e20000100a00 */
[--C-:B------:R-:W-:Y:S02]  /*2440*/  SHF.R.U32.HI R27, RZ, 0x6, R16.reuse ;  /* 0x00000006ff1b7819 */ /* 0x100fe40000011610 */
[--C-:B---3--:R-:W-:Y:S02]  /*2450*/  SHF.R.U32.HI R10, RZ, 0x5, R16.reuse ;  /* 0x00000005ff0a7819 */ /* 0x108fe40000011610 */
[----:B------:R-:W-:-:S02]  /*2460*/  SHF.R.U32.HI R11, RZ, 0x4, R16 ;  /* 0x00000004ff0b7819 */ /* 0x000fc40000011610 */
[--C-:B------:R-:W-:Y:S02]  /*2470*/  SHF.R.U32.HI R17, RZ, 0x3, R16.reuse ;  /* 0x00000003ff117819 */ /* 0x100fe40000011610 */
[----:B----4-:R-:W-:Y:S02]  /*2480*/  LOP3.LUT R8, R24, 0x1, RZ, 0xc0, !PT ;  /* 0x0000000118087812 */ /* 0x010fe400078ec0ff */
[----:B------:R-:W-:Y:S02]  /*2490*/  LOP3.LUT R9, R25, 0x1, RZ, 0xc0, !PT ;  /* 0x0000000119097812 */ /* 0x000fe400078ec0ff */
[----:B------:R-:W-:Y:S02]  /*24a0*/  SHF.R.U32.HI R18, RZ, 0x2, R16 ;  /* 0x00000002ff127819 */ /* 0x000fe40000011610 */
[--C-:B------:R-:W-:Y:S01]  /*24b0*/  SHF.R.U32.HI R21, RZ, 0x10, R15.reuse ;  /* 0x00000010ff157819 */ /* 0x100fe2000001160f */
[----:B------:R3:W-:Y:S01]  /*24c0*/  STL.64 [R1+0x308], R8 ;  /* 0x0003080801007387 */ /* 0x0007e20000100a00 */
[----:B------:R-:W-:-:S02]  /*24d0*/  SHF.R.U32.HI R22, RZ, 0xf, R15 ;  /* 0x0000000fff167819 */ /* 0x000fc4000001160f */
[----:B0-----:R-:W-:Y:S02]  /*24e0*/  LOP3.LUT R3, R16, 0x1, RZ, 0xc0, !PT ;  /* 0x0000000110037812 */ /* 0x001fe400078ec0ff */
[----:B------:R-:W-:Y:S02]  /*24f0*/  LOP3.LUT R2, R19, 0x1, RZ, 0xc0, !PT ;  /* 0x0000000113027812 */ /* 0x000fe400078ec0ff */
[----:B------:R-:W-:Y:S02]  /*2500*/  LOP3.LUT R26, R26, 0x1, RZ, 0xc0, !PT ;  /* 0x000000011a1a7812 */ /* 0x000fe400078ec0ff */
[----:B------:R-:W-:Y:S01]  /*2510*/  LOP3.LUT R27, R27, 0x1, RZ, 0xc0, !PT ;  /* 0x000000011b1b7812 */ /* 0x000fe200078ec0ff */
[----:B------:R0:W-:Y:S01]  /*2520*/  STL.64 [R1+0x328], R2 ;  /* 0x0003280201007387 */ /* 0x0001e20000100a00 */
[--C-:B------:R-:W-:Y:S02]  /*2530*/  SHF.R.U32.HI R23, RZ, 0xe, R15.reuse ;  /* 0x0000000eff177819 */ /* 0x100fe4000001160f */
[----:B------:R-:W-:Y:S01]  /*2540*/  SHF.R.U32.HI R24, RZ, 0xd, R15 ;  /* 0x0000000dff187819 */ /* 0x000fe2000001160f */
[----:B------:R4:W-:Y:S01]  /*2550*/  STL.64 [R1+0x310], R26 ;  /* 0x0003101a01007387 */ /* 0x0009e20000100a00 */
[----:B-1----:R-:W-:-:S02]  /*2560*/  LOP3.LUT R4, R10, 0x1, RZ, 0xc0, !PT ;  /* 0x000000010a047812 */ /* 0x002fc400078ec0ff */
[----:B------:R-:W-:Y:S02]  /*2570*/  LOP3.LUT R5, R11, 0x1, RZ, 0xc0, !PT ;  /* 0x000000010b057812 */ /* 0x000fe400078ec0ff */
[----:B--2---:R-:W-:Y:S02]  /*2580*/  LOP3.LUT R6, R17, 0x1, RZ, 0xc0, !PT ;  /* 0x0000000111067812 */ /* 0x004fe400078ec0ff */
[----:B------:R-:W-:Y:S01]  /*2590*/  LOP3.LUT R7, R18, 0x1, RZ, 0xc0, !PT ;  /* 0x0000000112077812 */ /* 0x000fe200078ec0ff */
[----:B------:R1:W-:Y:S01]  /*25a0*/  STL.64 [R1+0x318], R4 ;  /* 0x0003180401007387 */ /* 0x0003e20000100a00 */
[--C-:B------:R-:W-:Y:S02]  /*25b0*/  SHF.R.U32.HI R16, RZ, 0xc, R15.reuse ;  /* 0x0000000cff107819 */ /* 0x100fe4000001160f */
[--C-:B------:R-:W-:Y:S01]  /*25c0*/  SHF.R.U32.HI R17, RZ, 0xb, R15.reuse ;  /* 0x0000000bff117819 */ /* 0x100fe2000001160f */
[----:B------:R2:W-:Y:S01]  /*25d0*/  STL.64 [R1+0x320], R6 ;  /* 0x0003200601007387 */ /* 0x0005e20000100a00 */
[----:B------:R-:W-:-:S02]  /*25e0*/  SHF.R.U32.HI R18, RZ, 0xa, R15 ;  /* 0x0000000aff127819 */ /* 0x000fc4000001160f */
[----:B---3--:R-:W-:Y:S02]  /*25f0*/  LOP3.LUT R8, R21, 0x1, RZ, 0xc0, !PT ;  /* 0x0000000115087812 */ /* 0x008fe400078ec0ff */
[----:B------:R-:W-:Y:S02]  /*2600*/  LOP3.LUT R9, R22, 0x1, RZ, 0xc0, !PT ;  /* 0x0000000116097812 */ /* 0x000fe400078ec0ff */
[----:B------:R-:W-:Y:S02]  /*2610*/  LOP3.LUT R10, R23, 0x1, RZ, 0xc0, !PT ;  /* 0x00000001170a7812 */ /* 0x000fe400078ec0ff */
[----:B------:R-:W-:Y:S01]  /*2620*/  LOP3.LUT R11, R24, 0x1, RZ, 0xc0, !PT ;  /* 0x00000001180b7812 */ /* 0x000fe200078ec0ff */
[----:B------:R-:W-:Y:S01]  /*2630*/  STL.64 [R1+0x330], R8 ;  /* 0x0003300801007387 */ /* 0x000fe20000100a00 */
[--C-:B------:R-:W-:Y:S02]  /*2640*/  SHF.R.U32.HI R21, RZ, 0x8, R15.reuse ;  /* 0x00000008ff157819 */ /* 0x100fe4000001160f */
[--C-:B------:R-:W-:Y:S01]  /*2650*/  SHF.R.U32.HI R22, RZ, 0x7, R15.reuse ;  /* 0x00000007ff167819 */ /* 0x100fe2000001160f */
[----:B------:R3:W-:Y:S01]  /*2660*/  STL.64 [R1+0x338], R10 ;  /* 0x0003380a01007387 */ /* 0x0007e20000100a00 */
[----:B------:R-:W-:-:S02]  /*2670*/  SHF.R.U32.HI R19, RZ, 0x9, R15 ;  /* 0x00000009ff137819 */ /* 0x000fc4000001160f */
[----:B0-----:R-:W-:Y:S02]  /*2680*/  LOP3.LUT R2, R16, 0x1, RZ, 0xc0, !PT ;  /* 0x0000000110027812 */ /* 0x001fe400078ec0ff */
[----:B------:R-:W-:Y:S02]  /*2690*/  LOP3.LUT R3, R17, 0x1, RZ, 0xc0, !PT ;  /* 0x0000000111037812 */ /* 0x000fe400078ec0ff */
[--C-:B------:R-:W-:Y:S02]  /*26a0*/  SHF.R.U32.HI R25, RZ, 0x4, R15.reuse ;  /* 0x00000004ff197819 */ /* 0x100fe4000001160f */
[----:B----4-:R-:W-:Y:S01]  /*26b0*/  SHF.R.U32.HI R26, RZ, 0x3, R15 ;  /* 0x00000003ff1a7819 */ /* 0x010fe2000001160f */
[----:B------:R0:W-:Y:S01]  /*26c0*/  STL.64 [R1+0x340], R2 ;  /* 0x0003400201007387 */ /* 0x0001e20000100a00 */
[----:B-1----:R-:W-:Y:S02]  /*26d0*/  LOP3.LUT R4, R18, 0x1, RZ, 0xc0, !PT ;  /* 0x0000000112047812 */ /* 0x002fe400078ec0ff */
[----:B------:R-:W-:-:S02]  /*26e0*/  SHF.R.U32.HI R18, RZ, 0x10, R14 ;  /* 0x00000010ff127819 */ /* 0x000fc4000001160e */
[--C-:B------:R-:W-:Y:S02]  /*26f0*/  SHF.R.U32.HI R23, RZ, 0x6, R15.reuse ;  /* 0x00000006ff177819 */ /* 0x100fe4000001160f */
[----:B------:R-:W-:Y:S02]  /*2700*/  SHF.R.U32.HI R24, RZ, 0x5, R15 ;  /* 0x00000005ff187819 */ /* 0x000fe4000001160f */
[----:B--2---:R-:W-:Y:S02]  /*2710*/  LOP3.LUT R6, R21, 0x1, RZ, 0xc0, !PT ;  /* 0x0000000115067812 */ /* 0x004fe400078ec0ff */
[----:B------:R-:W-:Y:S02]  /*2720*/  LOP3.LUT R7, R22, 0x1, RZ, 0xc0, !PT ;  /* 0x0000000116077812 */ /* 0x000fe400078ec0ff */
[----:B------:R-:W-:Y:S02]  /*2730*/  LOP3.LUT R5, R19, 0x1, RZ, 0xc0, !PT ;  /* 0x0000000113057812 */ /* 0x000fe400078ec0ff */
[----:B---3--:R-:W-:Y:S01]  /*2740*/  LOP3.LUT R10, R25, 0x1, RZ, 0xc0, !PT ;  /* 0x00000001190a7812 */ /* 0x008fe200078ec0ff */
[----:B------:R1:W-:Y:S01]  /*2750*/  STL.64 [R1+0x350], R6 ;  /* 0x0003500601007387 */ /* 0x0003e20000100a00 */
[----:B------:R-:W-:-:S02]  /*2760*/  LOP3.LUT R11, R26, 0x1, RZ, 0xc0, !PT ;  /* 0x000000011a0b7812 */ /* 0x000fc400078ec0ff */
[--C-:B------:R-:W-:Y:S01]  /*2770*/  SHF.R.U32.HI R19, RZ, 0xf, R14.reuse ;  /* 0x0000000fff137819 */ /* 0x100fe2000001160e */
[----:B------:R2:W-:Y:S01]  /*2780*/  STL.64 [R1+0x348], R4 ;  /* 0x0003480401007387 */ /* 0x0005e20000100a00 */
[----:B------:R-:W-:Y:S02]  /*2790*/  SHF.R.U32.HI R21, RZ, 0xe, R14 ;  /* 0x0000000eff157819 */ /* 0x000fe4000001160e */
[----:B0-----:R-:W-:Y:S01]  /*27a0*/  LOP3.LUT R2, R15, 0x1, RZ, 0xc0, !PT ;  /* 0x000000010f027812 */ /* 0x001fe200078ec0ff */
[----:B------:R0:W-:Y:S01]  /*27b0*/  STL.64 [R1+0x360], R10 ;  /* 0x0003600a01007387 */ /* 0x0001e20000100a00 */
[----:B------:R-:W-:Y:S02]  /*27c0*/  LOP3.LUT R3, R18, 0x1, RZ, 0xc0, !PT ;  /* 0x0000000112037812 */ /* 0x000fe400078ec0ff */
[----:B------:R-:W-:Y:S02]  /*27d0*/  LOP3.LUT R8, R23, 0x1, RZ, 0xc0, !PT ;  /* 0x0000000117087812 */ /* 0x000fe400078ec0ff */
[----:B------:R-:W-:Y:S01]  /*27e0*/  LOP3.LUT R9, R24, 0x1, RZ, 0xc0, !PT ;  /* 0x0000000118097812 */ /* 0x000fe200078ec0ff */
[----:B------:R3:W-:Y:S01]  /*27f0*/  STL.64 [R1+0x370], R2 ;  /* 0x0003700201007387 */ /* 0x0007e20000100a00 */
[----:B------:R-:W-:-:S02]  /*2800*/  SHF.R.U32.HI R16, RZ, 0x2, R15 ;  /* 0x00000002ff107819 */ /* 0x000fc4000001160f */
[----:B------:R-:W-:Y:S01]  /*2810*/  SHF.R.U32.HI R17, RZ, 0x1, R15 ;  /* 0x00000001ff117819 */ /* 0x000fe2000001160f */
[----:B------:R4:W-:Y:S01]  /*2820*/  STL.64 [R1+0x358], R8 ;  /* 0x0003580801007387 */ /* 0x0009e20000100a00 */
[----:B-1----:R-:W-:Y:S02]  /*2830*/  LOP3.LUT R6, R19, 0x1, RZ, 0xc0, !PT ;  /* 0x0000000113067812 */ /* 0x002fe400078ec0ff */
[----:B------:R-:W-:Y:S02]  /*2840*/  LOP3.LUT R7, R21, 0x1, RZ, 0xc0, !PT ;  /* 0x0000000115077812 */ /* 0x000fe400078ec0ff */
[----:B--2---:R-:W-:Y:S02]  /*2850*/  LOP3.LUT R4, R16, 0x1, RZ, 0xc0, !PT ;  /* 0x0000000110047812 */ /* 0x004fe400078ec0ff */
[----:B------:R-:W-:Y:S01]  /*2860*/  LOP3.LUT R5, R17, 0x1, RZ, 0xc0, !PT ;  /* 0x0000000111057812 */ /* 0x000fe200078ec0ff */
[----:B------:R1:W-:Y:S01]  /*2870*/  STL.64 [R1+0x378], R6 ;  /* 0x0003780601007387 */ /* 0x0003e20000100a00 */
[----:B0-----:R-:W-:-:S02]  /*2880*/  SHF.R.U32.HI R11, RZ, 0x6, R14 ;  /* 0x00000006ff0b7819 */ /* 0x001fc4000001160e */
[--C-:B---3--:R-:W-:Y:S01]  /*2890*/  SHF.R.U32.HI R2, RZ, 0x2, R14.reuse ;  /* 0x00000002ff027819 */ /* 0x108fe2000001160e */
[----:B------:R0:W-:Y:S01]  /*28a0*/  STL.64 [R1+0x368], R4 ;  /* 0x0003680401007387 */ /* 0x0001e20000100a00 */
[--C-:B----4-:R-:W-:Y:S02]  /*28b0*/  SHF.R.U32.HI R8, RZ, 0x9, R14.reuse ;  /* 0x00000009ff087819 */ /* 0x110fe4000001160e */
[--C-:B------:R-:W-:Y:S02]  /*28c0*/  SHF.R.U32.HI R18, RZ, 0x1, R14.reuse ;  /* 0x00000001ff127819 */ /* 0x100fe4000001160e */
[--C-:B------:R-:W-:Y:S02]  /*28d0*/  SHF.R.U32.HI R9, RZ, 0x8, R14.reuse ;  /* 0x00000008ff097819 */ /* 0x100fe4000001160e */
[--C-:B------:R-:W-:Y:S02]  /*28e0*/  SHF.R.U32.HI R10, RZ, 0x7, R14.reuse ;  /* 0x00000007ff0a7819 */ /* 0x100fe4000001160e */
[----:B------:R-:W-:-:S02]  /*28f0*/  SHF.R.U32.HI R15, RZ, 0x5, R14 ;  /* 0x00000005ff0f7819 */ /* 0x000fc4000001160e */
[----:B------:R-:W-:Y:S02]  /*2900*/  SHF.R.U32.HI R16, RZ, 0x4, R14 ;  /* 0x00000004ff107819 */ /* 0x000fe4000001160e */
[----:B-1----:R-:W-:Y:S02]  /*2910*/  LOP3.LUT R7, R11, 0x1, RZ, 0xc0, !PT ;  /* 0x000000010b077812 */ /* 0x002fe400078ec0ff */
[----:B------:R-:W-:Y:S02]  /*2920*/  LOP3.LUT R11, R2, 0x1, RZ, 0xc0, !PT ;  /* 0x00000001020b7812 */ /* 0x000fe400078ec0ff */
[----:B------:R-:W-:Y:S02]  /*2930*/  LOP3.LUT R3, R14, 0x1, RZ, 0xc0, !PT ;  /* 0x000000010e037812 */ /* 0x000fe400078ec0ff */
[----:B0-----:R-:W-:Y:S02]  /*2940*/  LOP3.LUT R4, R8, 0x1, RZ, 0xc0, !PT ;  /* 0x0000000108047812 */ /* 0x001fe400078ec0ff */
[----:B------:R-:W-:-:S02]  /*2950*/  LOP3.LUT R2, R18, 0x1, RZ, 0xc0, !PT ;  /* 0x0000000112027812 */ /* 0x000fc400078ec0ff */
[--C-:B------:R-:W-:Y:S02]  /*2960*/  SHF.R.U32.HI R22, RZ, 0xd, R14.reuse ;  /* 0x0000000dff167819 */ /* 0x100fe4000001160e */
[--C-:B------:R-:W-:Y:S01]  /*2970*/  SHF.R.U32.HI R23, RZ, 0xc, R14.reuse ;  /* 0x0000000cff177819 */ /* 0x100fe2000001160e */
[----:B------:R0:W-:Y:S01]  /*2980*/  STL.64 [R1+0x3b0], R2 ;  /* 0x0003b00201007387 */ /* 0x0001e20000100a00 */
[--C-:B------:R-:W-:Y:S02]  /*2990*/  SHF.R.U32.HI R24, RZ, 0xb, R14.reuse ;  /* 0x0000000bff187819 */ /* 0x100fe4000001160e */
[--C-:B------:R-:W-:Y:S02]  /*29a0*/  SHF.R.U32.HI R25, RZ, 0xa, R14.reuse ;  /* 0x0000000aff197819 */ /* 0x100fe4000001160e */
[----:B------:R-:W-:Y:S02]  /*29b0*/  SHF.R.U32.HI R17, RZ, 0x3, R14 ;  /* 0x00000003ff117819 */ /* 0x000fe4000001160e */
[----:B------:R-:W-:-:S02]  /*29c0*/  LOP3.LUT R5, R9, 0x1, RZ, 0xc0, !PT ;  /* 0x0000000109057812 */ /* 0x000fc400078ec0ff */
[----:B------:R-:W-:Y:S02]  /*29d0*/  LOP3.LUT R6, R10, 0x1, RZ, 0xc0, !PT ;  /* 0x000000010a067812 */ /* 0x000fe400078ec0ff */
[----:B------:R-:W-:Y:S01]  /*29e0*/  LOP3.LUT R8, R15, 0x1, RZ, 0xc0, !PT ;  /* 0x000000010f087812 */ /* 0x000fe200078ec0ff */
[----:B------:R-:W-:Y:S01]  /*29f0*/  STL.64 [R1+0x390], R4 ;  /* 0x0003900401007387 */ /* 0x000fe20000100a00 */
[----:B------:R-:W-:Y:S02]  /*2a00*/  LOP3.LUT R9, R16, 0x1, RZ, 0xc0, !PT ;  /* 0x0000000110097812 */ /* 0x000fe400078ec0ff */
[--C-:B------:R-:W-:Y:S01]  /*2a10*/  SHF.R.U32.HI R14, RZ, 0x10, R13.reuse ;  /* 0x00000010ff0e7819 */ /* 0x100fe2000001160d */
[----:B------:R1:W-:Y:S01]  /*2a20*/  STL.64 [R1+0x398], R6 ;  /* 0x0003980601007387 */ /* 0x0003e20000100a00 */
[--C-:B------:R-:W-:Y:S02]  /*2a30*/  SHF.R.U32.HI R15, RZ, 0xf, R13.reuse ;  /* 0x0000000fff0f7819 */ /* 0x100fe4000001160d */
[--C-:B------:R-:W-:Y:S01]  /*2a40*/  SHF.R.U32.HI R18, RZ, 0xc, R13.reuse ;  /* 0x0000000cff127819 */ /* 0x100fe2000001160d */
[----:B------:R2:W-:Y:S01]  /*2a50*/  STL.64 [R1+0x3a0], R8 ;  /* 0x0003a00801007387 */ /* 0x0005e20000100a00 */
[----:B------:R-:W-:-:S02]  /*2a60*/  SHF.R.U32.HI R19, RZ, 0xb, R13 ;  /* 0x0000000bff137819 */ /* 0x000fc4000001160d */
[----:B------:R-:W-:Y:S02]  /*2a70*/  LOP3.LUT R10, R17, 0x1, RZ, 0xc0, !PT ;  /* 0x00000001110a7812 */ /* 0x000fe400078ec0ff */
[--C-:B------:R-:W-:Y:S02]  /*2a80*/  SHF.R.U32.HI R16, RZ, 0xe, R13.reuse ;  /* 0x0000000eff107819 */ /* 0x100fe4000001160d */
[--C-:B------:R-:W-:Y:S01]  /*2a90*/  SHF.R.U32.HI R17, RZ, 0xd, R13.reuse ;  /* 0x0000000dff117819 */ /* 0x100fe2000001160d */
[----:B------:R3:W-:Y:S01]  /*2aa0*/  STL.64 [R1+0x3a8], R10 ;  /* 0x0003a80a01007387 */ /* 0x0007e20000100a00 */
[----:B0-----:R-:W-:Y:S02]  /*2ab0*/  LOP3.LUT R2, R14, 0x1, RZ, 0xc0, !PT ;  /* 0x000000010e027812 */ /* 0x001fe400078ec0ff */
[----:B------:R-:W-:Y:S02]  /*2ac0*/  LOP3.LUT R3, R15, 0x1, RZ, 0xc0, !PT ;  /* 0x000000010f037812 */ /* 0x000fe400078ec0ff */
[----:B------:R-:W-:-:S02]  /*2ad0*/  SHF.R.U32.HI R21, RZ, 0xa, R13 ;  /* 0x0000000aff157819 */ /* 0x000fc4000001160d */
[--C-:B-1----:R-:W-:Y:S01]  /*2ae0*/  SHF.R.U32.HI R7, RZ, 0x9, R13.reuse ;  /* 0x00000009ff077819 */ /* 0x102fe2000001160d */
[----:B------:R0:W-:Y:S01]  /*2af0*/  STL.64 [R1+0x3b8], R2 ;  /* 0x0003b80201007387 */ /* 0x0001e20000100a00 */
[----:B------:R-:W-:Y:S02]  /*2b00*/  LOP3.LUT R18, R18, 0x1, RZ, 0xc0, !PT ;  /* 0x0000000112127812 */ /* 0x000fe400078ec0ff */
[----:B------:R-:W-:Y:S02]  /*2b10*/  LOP3.LUT R19, R19, 0x1, RZ, 0xc0, !PT ;  /* 0x0000000113137812 */ /* 0x000fe400078ec0ff */
[--C-:B--2---:R-:W-:Y:S02]  /*2b20*/  SHF.R.U32.HI R8, RZ, 0x8, R13.reuse ;  /* 0x00000008ff087819 */ /* 0x104fe4000001160d */
[--C-:B------:R-:W-:Y:S01]  /*2b30*/  SHF.R.U32.HI R9, RZ, 0x7, R13.reuse ;  /* 0x00000007ff097819 */ /* 0x100fe2000001160d */
[----:B------:R1:W-:Y:S01]  /*2b40*/  STL.64 [R1+0x3c8], R18 ;  /* 0x0003c81201007387 */ /* 0x0003e20000100a00 */
[----:B------:R-:W-:-:S02]  /*2b50*/  SHF.R.U32.HI R14, RZ, 0x4, R13 ;  /* 0x00000004ff0e7819 */ /* 0x000fc4000001160d */
[----:B------:R-:W-:Y:S02]  /*2b60*/  SHF.R.U32.HI R15, RZ, 0x3, R13 ;  /* 0x00000003ff0f7819 */ /* 0x000fe4000001160d */
[----:B------:R-:W-:Y:S02]  /*2b70*/  LOP3.LUT R4, R16, 0x1, RZ, 0xc0, !PT ;  /* 0x0000000110047812 */ /* 0x000fe400078ec0ff */
[----:B------:R-:W-:Y:S02]  /*2b80*/  LOP3.LUT R5, R17, 0x1, RZ, 0xc0, !PT ;  /* 0x0000000111057812 */ /* 0x000fe400078ec0ff */
[----:B------:R-:W-:Y:S02]  /*2b90*/  LOP3.LUT R6, R21, 0x1, RZ, 0xc0, !PT ;  /* 0x0000000115067812 */ /* 0x000fe400078ec0ff */
[----:B------:R-:W-:Y:S01]  /*2ba0*/  LOP3.LUT R7, R7, 0x1, RZ, 0xc0, !PT ;  /* 0x0000000107077812 */ /* 0x000fe200078ec0ff */
[----:B------:R2:W-:Y:S01]  /*2bb0*/  STL.64 [R1+0x3c0], R4 ;  /* 0x0003c00401007387 */ /* 0x0005e20000100a00 */
[----:B------:R-:W-:-:S02]  /*2bc0*/  LOP3.LUT R8, R8, 0x1, RZ, 0xc0, !PT ;  /* 0x0000000108087812 */ /* 0x000fc400078ec0ff */
[----:B------:R-:W-:Y:S01]  /*2bd0*/  LOP3.LUT R9, R9, 0x1, RZ, 0xc0, !PT ;  /* 0x0000000109097812 */ /* 0x000fe200078ec0ff */
[----:B------:R4:W-:Y:S01]  /*2be0*/  STL.64 [R1+0x3d0], R6 ;  /* 0x0003d00601007387 */ /* 0x0009e20000100a00 */
[--C-:B---3--:R-:W-:Y:S02]  /*2bf0*/  SHF.R.U32.HI R10, RZ, 0x6, R13.reuse ;  /* 0x00000006ff0a7819 */ /* 0x108fe4000001160d */
[----:B------:R-:W-:Y:S01]  /*2c00*/  SHF.R.U32.HI R11, RZ, 0x5, R13 ;  /* 0x00000005ff0b7819 */ /* 0x000fe2000001160d */
[----:B------:R3:W-:Y:S01]  /*2c10*/  STL.64 [R1+0x3d8], R8 ;  /* 0x0003d80801007387 */ /* 0x0007e20000100a00 */
[--C-:B0-----:R-:W-:Y:S02]  /*2c20*/  SHF.R.U32.HI R3, RZ, 0x10, R12.reuse ;  /* 0x00000010ff037819 */ /* 0x101fe4000001160c */
[--C-:B------:R-:W-:Y:S02]  /*2c30*/  SHF.R.U32.HI R21, RZ, 0xf, R12.reuse ;  /* 0x0000000fff157819 */ /* 0x100fe4000001160c */
[----:B-1----:R-:W-:-:S02]  /*2c40*/  SHF.R.U32.HI R18, RZ, 0xe, R12 ;  /* 0x0000000eff127819 */ /* 0x002fc4000001160c */
[----:B------:R-:W-:Y:S02]  /*2c50*/  LOP3.LUT R14, R14, 0x1, RZ, 0xc0, !PT ;  /* 0x000000010e0e7812 */ /* 0x000fe400078ec0ff */
[----:B------:R-:W-:Y:S02]  /*2c60*/  LOP3.LUT R15, R15, 0x1, RZ, 0xc0, !PT ;  /* 0x000000010f0f7812 */ /* 0x000fe400078ec0ff */
[--C-:B------:R-:W-:Y:S02]  /*2c70*/  SHF.R.U32.HI R16, RZ, 0x2, R13.reuse ;  /* 0x00000002ff107819 */ /* 0x100fe4000001160d */
[----:B------:R-:W-:Y:S01]  /*2c80*/  SHF.R.U32.HI R17, RZ, 0x1, R13 ;  /* 0x00000001ff117819 */ /* 0x000fe2000001160d */
[----:B------:R0:W-:Y:S01]  /*2c90*/  STL.64 [R1+0x3e8], R14 ;  /* 0x0003e80e01007387 */ /* 0x0001e20000100a00 */
[----:B------:R-:W-:Y:S02]  /*2ca0*/  LOP3.LUT R2, R13, 0x1, RZ, 0xc0, !PT ;  /* 0x000000010d027812 */ /* 0x000fe400078ec0ff */
[----:B--2---:R-:W-:-:S02]  /*2cb0*/  LOP3.LUT R4, R10, 0x1, RZ, 0xc0, !PT ;  /* 0x000000010a047812 */ /* 0x004fc400078ec0ff */
[----:B------:R-:W-:Y:S02]  /*2cc0*/  LOP3.LUT R5, R11, 0x1, RZ, 0xc0, !PT ;  /* 0x000000010b057812 */ /* 0x000fe400078ec0ff */
[----:B------:R-:W-:Y:S02]  /*2cd0*/  LOP3.LUT R3, R3, 0x1, RZ, 0xc0, !PT ;  /* 0x0000000103037812 */ /* 0x000fe400078ec0ff */
[----:B----4-:R-:W-:Y:S01]  /*2ce0*/  LOP3.LUT R6, R21, 0x1, RZ, 0xc0, !PT ;  /* 0x0000000115067812 */ /* 0x010fe200078ec0ff */
[----:B------:R-:W-:Y:S01]  /*2cf0*/  STL.64 [R1+0x3e0], R4 ;  /* 0x0003e00401007387 */ /* 0x000fe20000100a00 */
[----:B------:R-:W-:Y:S02]  /*2d00*/  LOP3.LUT R7, R18, 0x1, RZ, 0xc0, !PT ;  /* 0x0000000112077812 */ /* 0x000fe400078ec0ff */
[----:B------:R-:W-:Y:S01]  /*2d10*/  LOP3.LUT R16, R16, 0x1, RZ, 0xc0, !PT ;  /* 0x0000000110107812 */ /* 0x000fe200078ec0ff */
[----:B------:R1:W-:Y:S01]  /*2d20*/  STL.64 [R1+0x3f8], R2 ;  /* 0x0003f80201007387 */ /* 0x0003e20000100a00 */
[----:B------:R-:W-:-:S02]  /*2d30*/  LOP3.LUT R17, R17, 0x1, RZ, 0xc0, !PT ;  /* 0x0000000111117812 */ /* 0x000fc400078ec0ff */
[--C-:B---3--:R-:W-:Y:S01]  /*2d40*/  SHF.R.U32.HI R9, RZ, 0xc, R12.reuse ;  /* 0x0000000cff097819 */ /* 0x108fe2000001160c */
[----:B------:R2:W-:Y:S01]  /*2d50*/  STL.64 [R1+0x400], R6 ;  /* 0x0004000601007387 */ /* 0x0005e20000100a00 */
[--C-:B------:R-:W-:Y:S02]  /*2d60*/  SHF.R.U32.HI R10, RZ, 0xb, R12.reuse ;  /* 0x0000000bff0a7819 */ /* 0x100fe4000001160c */
[--C-:B------:R-:W-:Y:S01]  /*2d70*/  SHF.R.U32.HI R11, RZ, 0xa, R12.reuse ;  /* 0x0000000aff0b7819 */ /* 0x100fe2000001160c */
[----:B------:R3:W-:Y:S01]  /*2d80*/  STL.64 [R1+0x3f0], R16 ;  /* 0x0003f01001007387 */ /* 0x0007e20000100a00 */
[--C-:B------:R-:W-:Y:S02]  /*2d90*/  SHF.R.U32.HI R13, RZ, 0x9, R12.reuse ;  /* 0x00000009ff0d7819 */ /* 0x100fe4000001160c */
[--C-:B0-----:R-:W-:Y:S02]  /*2da0*/  SHF.R.U32.HI R14, RZ, 0x6, R12.reuse ;  /* 0x00000006ff0e7819 */ /* 0x101fe4000001160c */
[----:B------:R-:W-:-:S02]  /*2db0*/  SHF.R.U32.HI R8, RZ, 0xd, R12 ;  /* 0x0000000dff087819 */ /* 0x000fc4000001160c */
[--C-:B------:R-:W-:Y:S02]  /*2dc0*/  SHF.R.U32.HI R15, RZ, 0x5, R12.reuse ;  /* 0x00000005ff0f7819 */ /* 0x100fe4000001160c */
[----:B-1----:R-:W-:Y:S02]  /*2dd0*/  LOP3.LUT R3, R9, 0x1, RZ, 0xc0, !PT ;  /* 0x0000000109037812 */ /* 0x002fe400078ec0ff */
[----:B------:R-:W-:Y:S02]  /*2de0*/  LOP3.LUT R4, R10, 0x1, RZ, 0xc0, !PT ;  /* 0x000000010a047812 */ /* 0x000fe400078ec0ff */
[----:B------:R-:W-:Y:S02]  /*2df0*/  LOP3.LUT R5, R11, 0x1, RZ, 0xc0, !PT ;  /* 0x000000010b057812 */ /* 0x000fe400078ec0ff */
[----:B------:R-:W-:Y:S02]  /*2e00*/  SHF.R.U32.HI R19, RZ, 0x7, R12 ;  /* 0x00000007ff137819 */ /* 0x000fe4000001160c */
[----:B--2---:R-:W-:Y:S01]  /*2e10*/  LOP3.LUT R6, R13, 0x1, RZ, 0xc0, !PT ;  /* 0x000000010d067812 */ /* 0x004fe200078ec0ff */
[----:B------:R0:W-:Y:S01]  /*2e20*/  STL.64 [R1+0x410], R4 ;  /* 0x0004100401007387 */ /* 0x0001e20000100a00 */
[----:B------:R-:W-:-:S02]  /*2e30*/  LOP3.LUT R9, R14, 0x1, RZ, 0xc0, !PT ;  /* 0x000000010e097812 */ /* 0x000fc400078ec0ff */
[--C-:B---3--:R-:W-:Y:S02]  /*2e40*/  SHF.R.U32.HI R16, RZ, 0x4, R12.reuse ;  /* 0x00000004ff107819 */ /* 0x108fe4000001160c */
[--C-:B------:R-:W-:Y:S02]  /*2e50*/  SHF.R.U32.HI R13, RZ, 0x3, R12.reuse ;  /* 0x00000003ff0d7819 */ /* 0x100fe4000001160c */
[--C-:B------:R-:W-:Y:S02]  /*2e60*/  SHF.R.U32.HI R14, RZ, 0x2, R12.reuse ;  /* 0x00000002ff0e7819 */ /* 0x100fe4000001160c */
[----:B------:R-:W-:Y:S02]  /*2e70*/  LOP3.LUT R2, R8, 0x1, RZ, 0xc0, !PT ;  /* 0x0000000108027812 */ /* 0x000fe400078ec0ff */
[----:B------:R-:W-:Y:S02]  /*2e80*/  LOP3.LUT R10, R15, 0x1, RZ, 0xc0, !PT ;  /* 0x000000010f0a7812 */ /* 0x000fe400078ec0ff */
[----:B------:R-:W-:Y:S01]  /*2e90*/  LOP3.LUT R8, R19, 0x1, RZ, 0xc0, !PT ;  /* 0x0000000113087812 */ /* 0x000fe200078ec0ff */
[----:B------:R1:W-:Y:S01]  /*2ea0*/  STL.64 [R1+0x408], R2 ;  /* 0x0004080201007387 */ /* 0x0003e20000100a00 */
[----:B------:R-:W-:-:S02]  /*2eb0*/  SHF.R.U32.HI R15, RZ, 0x1, R12 ;  /* 0x00000001ff0f7819 */ /* 0x000fc4000001160c */
[----:B------:R-:W-:Y:S01]  /*2ec0*/  LOP3.LUT R11, R16, 0x1, RZ, 0xc0, !PT ;  /* 0x00000001100b7812 */ /* 0x000fe200078ec0ff */
[----:B------:R2:W-:Y:S01]  /*2ed0*/  STL.64 [R1+0x420], R8 ;  /* 0x0004200801007387 */ /* 0x0005e20000100a00 */
[----:B0-----:R-:W-:Y:S02]  /*2ee0*/  LOP3.LUT R4, R13, 0x1, RZ, 0xc0, !PT ;  /* 0x000000010d047812 */ /* 0x001fe400078ec0ff */
[----:B------:R-:W-:Y:S01]  /*2ef0*/  LOP3.LUT R5, R14, 0x1, RZ, 0xc0, !PT ;  /* 0x000000010e057812 */ /* 0x000fe200078ec0ff */
[----:B------:R0:W-:Y:S01]  /*2f00*/  STL.64 [R1+0x428], R10 ;  /* 0x0004280a01007387 */ /* 0x0001e20000100a00 */
[----:B------:R-:W-:Y:S02]  /*2f10*/  SHF.R.U32.HI R18, RZ, 0x8, R12 ;  /* 0x00000008ff127819 */ /* 0x000fe4000001160c */
[----:B------:R-:W-:Y:S01]  /*2f20*/  SHF.R.U32.HI R16, RZ, 0x10, R0 ;  /* 0x00000010ff107819 */ /* 0x000fe20000011600 */
[----:B------:R3:W-:Y:S01]  /*2f30*/  STL.64 [R1+0x430], R4 ;  /* 0x0004300401007387 */ /* 0x0007e20000100a00 */
[----:B-1----:R-:W-:-:S02]  /*2f40*/  LOP3.LUT R3, R12, 0x1, RZ, 0xc0, !PT ;  /* 0x000000010c037812 */ /* 0x002fc400078ec0ff */
[----:B------:R-:W-:Y:S02]  /*2f50*/  LOP3.LUT R2, R15, 0x1, RZ, 0xc0, !PT ;  /* 0x000000010f027812 */ /* 0x000fe400078ec0ff */
[----:B------:R-:W-:Y:S02]  /*2f60*/  LOP3.LUT R7, R18, 0x1, RZ, 0xc0, !PT ;  /* 0x0000000112077812 */ /* 0x000fe400078ec0ff */
[--C-:B--2---:R-:W-:Y:S01]  /*2f70*/  SHF.R.U32.HI R8, RZ, 0xa, R0.reuse ;  /* 0x0000000aff087819 */ /* 0x104fe20000011600 */
[----:B------:R1:W-:Y:S01]  /*2f80*/  STL.64 [R1+0x438], R2 ;  /* 0x0004380201007387 */ /* 0x0003e20000100a00 */
[--C-:B------:R-:W-:Y:S02]  /*2f90*/  SHF.R.U32.HI R9, RZ, 0x9, R0.reuse ;  /* 0x00000009ff097819 */ /* 0x100fe40000011600 */
[--C-:B------:R-:W-:Y:S01]  /*2fa0*/  SHF.R.U32.HI R17, RZ, 0xf, R0.reuse ;  /* 0x0000000fff117819 */ /* 0x100fe20000011600 */
[----:B------:R2:W-:Y:S01]  /*2fb0*/  STL.64 [R1+0x418], R6 ;  /* 0x0004180601007387 */ /* 0x0005e20000100a00 */
[----:B------:R-:W-:-:S02]  /*2fc0*/  SHF.R.U32.HI R18, RZ, 0xe, R0 ;  /* 0x0000000eff127819 */ /* 0x000fc40000011600 */
[--C-:B------:R-:W-:Y:S02]  /*2fd0*/  SHF.R.U32.HI R19, RZ, 0xd, R0.reuse ;  /* 0x0000000dff137819 */ /* 0x100fe40000011600 */
[--C-:B0-----:R-:W-:Y:S02]  /*2fe0*/  SHF.R.U32.HI R10, RZ, 0x8, R0.reuse ;  /* 0x00000008ff0a7819 */ /* 0x101fe40000011600 */
[--C-:B------:R-:W-:Y:S02]  /*2ff0*/  SHF.R.U32.HI R11, RZ, 0x7, R0.reuse ;  /* 0x00000007ff0b7819 */ /* 0x100fe40000011600 */
[--C-:B------:R-:W-:Y:S02]  /*3000*/  SHF.R.U32.HI R12, RZ, 0x6, R0.reuse ;  /* 0x00000006ff0c7819 */ /* 0x100fe40000011600 */
[--C-:B------:R-:W-:Y:S02]  /*3010*/  SHF.R.U32.HI R13, RZ, 0x5, R0.reuse ;  /* 0x00000005ff0d7819 */ /* 0x100fe40000011600 */
[----:B---3--:R-:W-:-:S02]  /*3020*/  SHF.R.U32.HI R4, RZ, 0x4, R0 ;  /* 0x00000004ff047819 */ /* 0x008fc40000011600 */
[--C-:B------:R-:W-:Y:S02]  /*3030*/  SHF.R.U32.HI R5, RZ, 0x3, R0.reuse ;  /* 0x00000003ff057819 */ /* 0x100fe40000011600 */
[--C-:B------:R-:W-:Y:S02]  /*3040*/  SHF.R.U32.HI R14, RZ, 0x2, R0.reuse ;  /* 0x00000002ff0e7819 */ /* 0x100fe40000011600 */
[----:B------:R-:W-:Y:S02]  /*3050*/  SHF.R.U32.HI R15, RZ, 0x1, R0 ;  /* 0x00000001ff0f7819 */ /* 0x000fe40000011600 */
[----:B-1----:R-:W-:Y:S02]  /*3060*/  LOP3.LUT R2, R8, 0x1, RZ, 0xc0, !PT ;  /* 0x0000000108027812 */ /* 0x002fe400078ec0ff */
[----:B------:R-:W-:Y:S02]  /*3070*/  LOP3.LUT R3, R9, 0x1, RZ, 0xc0, !PT ;  /* 0x0000000109037812 */ /* 0x000fe400078ec0ff */
[----:B------:R-:W-:-:S02]  /*3080*/  LOP3.LUT R22, R22, 0x1, RZ, 0xc0, !PT ;  /* 0x0000000116167812 */ /* 0x000fc400078ec0ff */
[----:B------:R-:W-:Y:S01]  /*3090*/  LOP3.LUT R23, R23, 0x1, RZ, 0xc0, !PT ;  /* 0x0000000117177812 */ /* 0x000fe200078ec0ff */
[----:B------:R-:W-:Y:S01]  /*30a0*/  STL.64 [R1+0x458], R2 ;  /* 0x0004580201007387 */ /* 0x000fe20000100a00 */
[----:B------:R-:W-:Y:S02]  /*30b0*/  LOP3.LUT R24, R24, 0x1, RZ, 0xc0, !PT ;  /* 0x0000000118187812 */ /* 0x000fe400078ec0ff */
[----:B------:R-:W-:Y:S01]  /*30c0*/  LOP3.LUT R25, R25, 0x1, RZ, 0xc0, !PT ;  /* 0x0000000119197812 */ /* 0x000fe200078ec0ff */
[----:B------:R-:W-:Y:S01]  /*30d0*/  STL.64 [R1+0x380], R22 ;  /* 0x0003801601007387 */ /* 0x000fe20000100a00 */
[----:B------:R-:W-:Y:S02]  /*30e0*/  LOP3.LUT R16, R16, 0x1, RZ, 0xc0, !PT ;  /* 0x0000000110107812 */ /* 0x000fe400078ec0ff */
[----:B------:R-:W-:Y:S01]  /*30f0*/  LOP3.LUT R17, R17, 0x1, RZ, 0xc0, !PT ;  /* 0x0000000111117812 */ /* 0x000fe200078ec0ff */
[----:B------:R-:W-:Y:S01]  /*3100*/  STL.64 [R1+0x388], R24 ;  /* 0x0003881801007387 */ /* 0x000fe20000100a00 */
        /* <DEDUP_REMOVED lines=12> */
[----:B------:R-:W-:Y:S01]  /*31d0*/  LOP3.LUT R14, R14, 0x1, RZ, 0xc0, !PT ;  /* 0x000000010e0e7812 */ /* 0x000fe200078ec0ff */
[----:B------:R-:W0:Y:S01]  /*31e0*/  LDC.64 R4, c[0x0][0x3a0] ;  /* 0x0000e800ff047b82 */ /* 0x000e220000000a00 */
[----:B------:R-:W-:Y:S01]  /*31f0*/  LOP3.LUT R15, R15, 0x1, RZ, 0xc0, !PT ;  /* 0x000000010f0f7812 */ /* 0x000fe200078ec0ff */
[----:B------:R-:W-:Y:S01]  /*3200*/  STL.64 [R1+0x470], R8 ;  /* 0x0004700801007387 */ /* 0x000fe20000100a00 */
[--C-:B------:R-:W-:Y:S02]  /*3210*/  SHF.R.U32.HI R21, RZ, 0xc, R0.reuse ;  /* 0x0000000cff157819 */ /* 0x100fe40000011600 */
[----:B--2---:R-:W-:Y:S01]  /*3220*/  SHF.R.U32.HI R7, RZ, 0xb, R0 ;  /* 0x0000000bff077819 */ /* 0x004fe20000011600 */
[----:B------:R-:W-:Y:S01]  /*3230*/  STL.64 [R1+0x478], R14 ;  /* 0x0004780e01007387 */ /* 0x000fe20000100a00 */
[----:B------:R-:W-:Y:S01]  /*3240*/  LOP3.LUT R6, R21, 0x1, RZ, 0xc0, !PT ;  /* 0x0000000115067812 */ /* 0x000fe200078ec0ff */
[----:B------:R-:W-:Y:S01]  /*3250*/  IMAD.MOV.U32 R0, RZ, RZ, RZ ;  /* 0x000000ffff007224 */ /* 0x000fe200078e00ff */
[----:B------:R-:W-:-:S05]  /*3260*/  LOP3.LUT R7, R7, 0x1, RZ, 0xc0, !PT ;  /* 0x0000000107077812 */ /* 0x000fca00078ec0ff */
[----:B------:R1:W-:Y:S02]  /*3270*/  STL.64 [R1+0x450], R6 ;  /* 0x0004500601007387 */ /* 0x0003e40000100a00 */
[----:B-1----:R-:W-:Y:S01]  /*3280*/  IMAD.MOV.U32 R7, RZ, RZ, R1 ;  /* 0x000000ffff077224 */ /* 0x002fe200078e0001 */
[----:B------:R-:W-:-:S07]  /*3290*/  PRMT R6, RZ, 0x7610, R6 ;  /* 0x00007610ff067816 */ /* 0x000fce0000000006 */
.L_x_14:
[----:B------:R-:W-:-:S04]  /*32a0*/  IMAD R2, R0, 0x11, RZ ;  /* 0x0000001100027824 */ /* 0x000fc800078e02ff */
[----:B------:R-:W-:-:S05]  /*32b0*/  IMAD R8, R2, 0x4, R7 ;  /* 0x0000000402087824 */ /* 0x000fca00078e0207 */
[----:B------:R-:W2:Y:S04]  /*32c0*/  LDL R3, [R8+0x4] ;  /* 0x0000040008037983 */ /* 0x000ea80000100800 */
[----:B------:R-:W3:Y:S04]  /*32d0*/  LDL R9, [R8+0x8] ;  /* 0x0000080008097983 */ /* 0x000ee80000100800 */
[----:B------:R-:W4:Y:S04]  /*32e0*/  LDL R25, [R8] ;  /* 0x0000000008197983 */ /* 0x000f280000100800 */
[----:B------:R-:W5:Y:S04]  /*32f0*/  LDL R10, [R8+0xc] ;  /* 0x00000c00080a7983 */ /* 0x000f680000100800 */
        /* <DEDUP_REMOVED lines=12> */
[----:B------:R1:W5:Y:S02]  /*33c0*/  LDL R16, [R8+0x40] ;  /* 0x0000400008107983 */ /* 0x0003640000100800 */
[----:B-1----:R-:W-:-:S02]  /*33d0*/  PRMT R8, RZ, 0x7610, R8 ;  /* 0x00007610ff087816 */ /* 0x002fc40000000008 */
[----:B------:R-:W-:Y:S02]  /*33e0*/  PRMT R26, RZ, 0x7610, R26 ;  /* 0x00007610ff1a7816 */ /* 0x000fe4000000001a */
[----:B--2---:R-:W-:Y:S02]  /*33f0*/  ISETP.NE.AND P3, PT, R3, 0x1, PT ;  /* 0x000000010300780c */ /* 0x004fe40003f65270 */
[----:B---3--:R-:W-:Y:S02]  /*3400*/  ISETP.NE.AND P4, PT, R9, 0x1, PT ;  /* 0x000000010900780c */ /* 0x008fe40003f85270 */
[----:B----4-:R-:W-:Y:S02]  /*3410*/  ISETP.NE.AND P2, PT, R25, 0x1, PT ;  /* 0x000000011900780c */ /* 0x010fe40003f45270 */
[----:B-----5:R-:W-:Y:S01]  /*3420*/  ISETP.NE.AND P5, PT, R10, 0x1, PT ;  /* 0x000000010a00780c */ /* 0x020fe20003fa5270 */
[----:B0-----:R-:W-:Y:S01]  /*3430*/  IMAD.WIDE.U32 R2, R2, 0x2, R4 ;  /* 0x0000000202027825 */ /* 0x001fe200078e0004 */
[----:B------:R-:W-:-:S02]  /*3440*/  PRMT R9, RZ, 0x7610, R9 ;  /* 0x00007610ff097816 */ /* 0x000fc40000000009 */
[----:B------:R-:W-:Y:S02]  /*3450*/  ISETP.NE.AND P6, PT, R11, 0x1, PT ;  /* 0x000000010b00780c */ /* 0x000fe40003fc5270 */
[----:B------:R-:W-:Y:S02]  /*3460*/  PRMT R11, RZ, 0x7610, R11 ;  /* 0x00007610ff0b7816 */ /* 0x000fe4000000000b */
[----:B------:R-:W-:Y:S01]  /*3470*/  ISETP.NE.AND P0, PT, R22, 0x1, PT ;  /* 0x000000011600780c */ /* 0x000fe20003f05270 */
[----:B------:R-:W2:Y:S01]  /*3480*/  @!P4 LDG.E.U16 R9, desc[UR12][R2.64+0x4] ;  /* 0x0000040c0209c981 */ /* 0x000ea2000c1e1500 */
[----:B------:R-:W-:Y:S02]  /*3490*/  PRMT R10, RZ, 0x7610, R10 ;  /* 0x00007610ff0a7816 */ /* 0x000fe4000000000a */
[----:B------:R-:W-:Y:S01]  /*34a0*/  ISETP.NE.AND P1, PT, R23, 0x1, PT ;  /* 0x000000011700780c */ /* 0x000fe20003f25270 */
[----:B------:R-:W3:Y:S01]  /*34b0*/  @!P3 LDG.E.U16 R11, desc[UR12][R2.64+0x2] ;  /* 0x0000020c020bb981 */ /* 0x000ee2000c1e1500 */
[----:B------:R-:W-:-:S03]  /*34c0*/  ISETP.NE.AND P3, PT, R12, 0x1, PT ;  /* 0x000000010c00780c */ /* 0x000fc60003f65270 */
[----:B------:R-:W3:Y:S01]  /*34d0*/  @!P2 LDG.E.U16 R10, desc[UR12][R2.64] ;  /* 0x0000000c020aa981 */ /* 0x000ee2000c1e1500 */
[----:B------:R-:W-:Y:S02]  /*34e0*/  PRMT R12, RZ, 0x7610, R12 ;  /* 0x00007610ff0c7816 */ /* 0x000fe4000000000c */
[----:B------:R-:W-:Y:S01]  /*34f0*/  ISETP.NE.AND P4, PT, R13, 0x1, PT ;  /* 0x000000010d00780c */ /* 0x000fe20003f85270 */
[----:B------:R-:W2:Y:S01]  /*3500*/  @!P5 LDG.E.U16 R8, desc[UR12][R2.64+0x6] ;  /* 0x0000060c0208d981 */ /* 0x000ea2000c1e1500 */
[----:B------:R-:W-:Y:S02]  /*3510*/  PRMT R13, RZ, 0x7610, R13 ;  /* 0x00007610ff0d7816 */ /* 0x000fe4000000000d */
[----:B------:R-:W-:Y:S01]  /*3520*/  ISETP.NE.AND P2, PT, R24, 0x1, PT ;  /* 0x000000011800780c */ /* 0x000fe20003f45270 */
[----:B------:R-:W4:Y:S01]  /*3530*/  @!P6 LDG.E.U16 R12, desc[UR12][R2.64+0x8] ;  /* 0x0000080c020ce981 */ /* 0x000f22000c1e1500 */
[----:B------:R-:W-:-:S03]  /*3540*/  ISETP.NE.AND P5, PT, R15, 0x1, PT ;  /* 0x000000010f00780c */ /* 0x000fc60003fa5270 */
[----:B------:R-:W4:Y:S01]  /*3550*/  @!P0 LDG.E.U16 R13, desc[UR12][R2.64+0xa] ;  /* 0x00000a0c020d8981 */ /* 0x000f22000c1e1500 */
[----:B------:R-:W-:Y:S02]  /*3560*/  PRMT R15, RZ, 0x7610, R15 ;  /* 0x00007610ff0f7816 */ /* 0x000fe4000000000f */
[----:B------:R-:W-:Y:S02]  /*3570*/  ISETP.NE.AND P6, PT, R14, 0x1, PT ;  /* 0x000000010e00780c */ /* 0x000fe40003fc5270 */
[----:B------:R-:W-:Y:S02]  /*3580*/  PRMT R14, RZ, 0x7610, R14 ;  /* 0x00007610ff0e7816 */ /* 0x000fe4000000000e */
[----:B------:R-:W-:Y:S01]  /*3590*/  ISETP.NE.AND P0, PT, R21, 0x1, PT ;  /* 0x000000011500780c */ /* 0x000fe20003f05270 */
[----:B------:R-:W5:Y:S01]  /*35a0*/  @!P1 LDG.E.U16 R15, desc[UR12][R2.64+0xc] ;  /* 0x00000c0c020f9981 */ /* 0x000f62000c1e1500 */
[----:B------:R-:W-:Y:S02]  /*35b0*/  PRMT R21, RZ, 0x7610, R21 ;  /* 0x00007610ff157816 */ /* 0x000fe40000000015 */
[----:B------:R-:W-:Y:S01]  /*35c0*/  ISETP.NE.AND P1, PT, R18, 0x1, PT ;  /* 0x000000011200780c */ /* 0x000fe20003f25270 */
[----:B------:R-:W5:Y:S01]  /*35d0*/  @!P2 LDG.E.U16 R14, desc[UR12][R2.64+0xe] ;  /* 0x00000e0c020ea981 */ /* 0x000f62000c1e1500 */
[----:B------:R-:W-:-:S03]  /*35e0*/  PRMT R18, RZ, 0x7610, R18 ;  /* 0x00007610ff127816 */ /* 0x000fc60000000012 */
[----:B------:R-:W5:Y:S01]  /*35f0*/  @!P3 LDG.E.U16 R21, desc[UR12][R2.64+0x10] ;  /* 0x0000100c0215b981 */ /* 0x000f62000c1e1500 */
[----:B------:R-:W-:Y:S02]  /*3600*/  ISETP.NE.AND P3, PT, R17, 0x1, PT ;  /* 0x000000011100780c */ /* 0x000fe40003f65270 */
[----:B------:R-:W-:Y:S01]  /*3610*/  PRMT R22, RZ, 0x7610, R22 ;  /* 0x00007610ff167816 */ /* 0x000fe20000000016 */
[----:B------:R-:W5:Y:S01]  /*3620*/  @!P4 LDG.E.U16 R18, desc[UR12][R2.64+0x12] ;  /* 0x0000120c0212c981 */ /* 0x000f62000c1e1500 */
        /* <DEDUP_REMOVED lines=8> */
[----:B------:R-:W-:-:S03]  /*36b0*/  PRMT R19, RZ, 0x7610, R19 ;  /* 0x00007610ff137816 */ /* 0x000fc60000000013 */
[----:B------:R-:W5:Y:S01]  /*36c0*/  @!P1 LDG.E.U16 R23, desc[UR12][R2.64+0x1a] ;  /* 0x00001a0c02179981 */ /* 0x000f62000c1e1500 */
[----:B------:R-:W-:-:S03]  /*36d0*/  PRMT R16, RZ, 0x7610, R16 ;  /* 0x00007610ff107816 */ /* 0x000fc60000000010 */
[----:B------:R-:W5:Y:S04]  /*36e0*/  @!P2 LDG.E.U16 R24, desc[UR12][R2.64+0x1c] ;  /* 0x00001c0c0218a981 */ /* 0x000f68000c1e1500 */
[----:B------:R-:W5:Y:S04]  /*36f0*/  @!P3 LDG.E.U16 R19, desc[UR12][R2.64+0x1e] ;  /* 0x00001e0c0213b981 */ /* 0x000f68000c1e1500 */
[----:B------:R-:W5:Y:S01]  /*3700*/  @!P4 LDG.E.U16 R16, desc[UR12][R2.64+0x20] ;  /* 0x0000200c0210c981 */ /* 0x000f62000c1e1500 */
[----:B------:R-:W-:-:S05]  /*3710*/  VIADD R0, R0, 0x1 ;  /* 0x0000000100007836 */ /* 0x000fca0000000000 */
[----:B------:R-:W-:Y:S02]  /*3720*/  ISETP.NE.AND P0, PT, R0, 0x11, PT ;  /* 0x000000110000780c */ /* 0x000fe40003f05270 */
[----:B---3--:R-:W-:-:S04]  /*3730*/  IADD3 R10, PT, PT, R11, R10, R6 ;  /* 0x0000000a0b0a7210 */ /* 0x008fc80007ffe006 */
[----:B--2---:R-:W-:-:S04]  /*3740*/  IADD3 R8, PT, PT, R8, R9, R10 ;  /* 0x0000000908087210 */ /* 0x004fc80007ffe00a */
[----:B----4-:R-:W-:-:S04]  /*3750*/  IADD3 R8, PT, PT, R13, R12, R8 ;  /* 0x0000000c0d087210 */ /* 0x010fc80007ffe008 */
[----:B-----5:R-:W-:-:S04]  /*3760*/  IADD3 R8, PT, PT, R14, R15, R8 ;  /* 0x0000000f0e087210 */ /* 0x020fc80007ffe008 */
[----:B------:R-:W-:-:S04]  /*3770*/  IADD3 R8, PT, PT, R18, R21, R8 ;  /* 0x0000001512087210 */ /* 0x000fc80007ffe008 */
[----:B------:R-:W-:-:S04]  /*3780*/  IADD3 R8, PT, PT, R17, R22, R8 ;  /* 0x0000001611087210 */ /* 0x000fc80007ffe008 */
[----:B------:R-:W-:-:S04]  /*3790*/  IADD3 R8, PT, PT, R23, R26, R8 ;  /* 0x0000001a17087210 */ /* 0x000fc80007ffe008 */
[----:B------:R-:W-:-:S05]  /*37a0*/  IADD3 R19, PT, PT, R19, R24, R8 ;  /* 0x0000001813137210 */ /* 0x000fca0007ffe008 */
[----:B------:R-:W-:-:S05]  /*37b0*/  IMAD.IADD R16, R19, 0x1, R16 ;  /* 0x0000000113107824 */ /* 0x000fca00078e0210 */
[----:B------:R-:W-:Y:S01]  /*37c0*/  PRMT R6, R16, 0x7610, R6 ;  /* 0x0000761010067816 */ /* 0x000fe20000000006 */
[----:B------:R-:W-:Y:S06]  /*37d0*/  @P0 BRA `(.L_x_14) ;  /* 0xfffffff800b00947 */ /* 0x000fec000383ffff */
[----:B------:R-:W0:Y:S01]  /*37e0*/  LDCU UR4, c[0x0][0x390] ;  /* 0x00007200ff0477ac */ /* 0x000e220008000800 */
[----:B------:R-:W-:-:S04]  /*37f0*/  PRMT R0, R6, 0x9910, RZ ;  /* 0x0000991006007816 */ /* 0x000fc800000000ff */
[----:B0-----:R-:W-:-:S13]  /*3800*/  ISETP.GT.AND P0, PT, R0, UR4, PT ;  /* 0x0000000400007c0c */ /* 0x001fda000bf04270 */
[----:B------:R-:W-:Y:S05]  /*3810*/  @!P0 BRA `(.L_x_15) ;  /* 0x0000000400f08947 */ /* 0x000fea0003800000 */
[----:B------:R-:W0:Y:S01]  /*3820*/  LDCU.64 UR4, c[0x0][0x398] ;  /* 0x00007300ff0477ac */ /* 0x000e220008000a00 */
[----:B------:R-:W-:Y:S01]  /*3830*/  VIADD R3, R1, 0x20 ;  /* 0x0000002001037836 */ /* 0x000fe20000000000 */
[----:B------:R-:W-:Y:S01]  /*3840*/  PRMT R0, RZ, 0x7610, R0 ;  /* 0x00007610ff007816 */ /* 0x000fe20000000000 */
[----:B0-----:R-:W-:-:S03]  /*3850*/  UIADD3 UR9, UP0, UPT, UR4, 0x10, URZ ;  /* 0x0000001004097890 */ /* 0x001fc6000ff1e0ff */
[----:B------:R-:W-:Y:S01]  /*3860*/  UMOV UR4, URZ ;  /* 0x000000ff00047c82 */ /* 0x000fe20008000000 */
[----:B------:R-:W-:-:S12]  /*3870*/  UIADD3.X UR10, UPT, UPT, URZ, UR5, URZ, UP0, !UPT ;  /* 0x00000005ff0a7290 */ /* 0x000fd800087fe4ff */
.L_x_19:
[----:B------:R-:W-:Y:S01]  /*3880*/  UIADD3 UR4, UPT, UPT, UR4, 0x1, URZ ;  /* 0x0000000104047890 */ /* 0x000fe2000fffe0ff */
[----:B------:R-:W-:-:S03]  /*3890*/  UMOV UR5, URZ ;  /* 0x000000ff00057c82 */ /* 0x000fc60008000000 */
[----:B------:R-:W-:-:S11]  /*38a0*/  UISETP.NE.AND UP0, UPT, UR4, 0x10, UPT ;  /* 0x000000100400788c */ /* 0x000fd6000bf05270 */
.L_x_18:
[----:B------:R-:W-:Y:S02]  /*38b0*/  ULEA UR11, UR8, UR5, 0x4 ;  /* 0x00000005080b7291 */ /* 0x000fe4000f8e20ff */
[----:B------:R-:W-:Y:S01]  /*38c0*/  UIADD3 UR5, UPT, UPT, UR5, 0x1, URZ ;  /* 0x0000000105057890 */ /* 0x000fe2000fffe0ff */
[----:B------:R-:W-:-:S03]  /*38d0*/  UMOV UR6, URZ ;  /* 0x000000ff00067c82 */ /* 0x000fc60008000000 */
[----:B------:R-:W-:-:S11]  /*38e0*/  UISETP.NE.AND UP1, UPT, UR5, 0x10, UPT ;  /* 0x000000100500788c */ /* 0x000fd6000bf25270 */
.L_x_17:
[----:B------:R-:W-:Y:S01]  /*38f0*/  UIMAD UR7, UR11, 0x18, UR6 ;  /* 0x000000180b0778a4 */ /* 0x000fe2000f8e0206 */
[----:B------:R-:W-:Y:S01]  /*3900*/  IMAD.MOV.U32 R6, RZ, RZ, R3 ;  /* 0x000000ffff067224 */ /* 0x000fe200078e0003 */
[----:B------:R-:W-:Y:S01]  /*3910*/  UIADD3 UR6, UPT, UPT, UR6, 0x1, URZ ;  /* 0x0000000106067890 */ /* 0x000fe2000fffe0ff */
[----:B------:R-:W-:Y:S01]  /*3920*/  PRMT R2, RZ, 0x7610, R2 ;  /* 0x00007610ff027816 */ /* 0x000fe20000000002 */
[----:B------:R-:W-:Y:S02]  /*3930*/  UIMAD UR7, UR7, 0x121, URZ ;  /* 0x00000121070778a4 */ /* 0x000fe4000f8e02ff */
[----:B------:R-:W-:-:S04]  /*3940*/  UISETP.NE.AND UP2, UPT, UR6, 0x18, UPT ;  /* 0x000000180600788c */ /* 0x000fc8000bf45270 */
[----:B------:R-:W-:Y:S01]  /*3950*/  IMAD.U32 R7, RZ, RZ, UR7 ;  /* 0x00000007ff077e24 */ /* 0x000fe2000f8e00ff */
[----:B------:R-:W-:-:S06]  /*3960*/  UMOV UR7, URZ ;  /* 0x000000ff00077c82 */ /* 0x000fcc0008000000 */
.L_x_16:
[----:B------:R-:W2:Y:S04]  /*3970*/  LDL R9, [R6+-0x1c] ;  /* 0xffffe40006097983 */ /* 0x000ea80000100800 */
[----:B------:R-:W3:Y:S04]  /*3980*/  LDL R10, [R6+-0x18] ;  /* 0xffffe800060a7983 */ /* 0x000ee80000100800 */
[----:B------:R-:W4:Y:S04]  /*3990*/  LDL R4, [R6+-0x20] ;  /* 0xffffe00006047983 */ /* 0x000f280000100800 */
[----:B------:R-:W5:Y:S04]  /*39a0*/  LDL R11, [R6+-0x14] ;  /* 0xffffec00060b7983 */ /* 0x000f680000100800 */
[----:B------:R-:W5:Y:S04]  /*39b0*/  LDL R12, [R6+-0x10] ;  /* 0xfffff000060c7983 */ /* 0x000f680000100800 */
[----:B------:R-:W5:Y:S04]  /*39c0*/  LDL R22, [R6+-0xc] ;  /* 0xfffff40006167983 */ /* 0x000f680000100800 */
[----:B------:R-:W5:Y:S04]  /*39d0*/  LDL R23, [R6+-0x8] ;  /* 0xfffff80006177983 */ /* 0x000f680000100800 */
[----:B------:R-:W5:Y:S04]  /*39e0*/  LDL R13, [R6] ;  /* 0x00000000060d7983 */ /* 0x000f680000100800 */
[----:B------:R-:W5:Y:S04]  /*39f0*/  LDL R14, [R6+0x4] ;  /* 0x00000400060e7983 */ /* 0x000f680000100800 */
[----:B------:R-:W5:Y:S04]  /*3a00*/  LDL R24, [R6+-0x4] ;  /* 0xfffffc0006187983 */ /* 0x000f680000100800 */
[----:B------:R-:W5:Y:S04]  /*3a10*/  LDL R16, [R6+0x8] ;  /* 0x0000080006107983 */ /* 0x000f680000100800 */
[----:B------:R-:W5:Y:S04]  /*3a20*/  LDL R15, [R6+0xc] ;  /* 0x00000c00060f7983 */ /* 0x000f680000100800 */
[----:B------:R-:W5:Y:S04]  /*3a30*/  LDL R21, [R6+0x10] ;  /* 0x0000100006157983 */ /* 0x000f680000100800 */
[----:B------:R-:W5:Y:S04]  /*3a40*/  LDL R18, [R6+0x14] ;  /* 0x0000140006127983 */ /* 0x000f680000100800 */
[----:B------:R-:W5:Y:S04]  /*3a50*/  LDL R17, [R6+0x1c] ;  /* 0x00001c0006117983 */ /* 0x000f680000100800 */
[----:B------:R-:W5:Y:S04]  /*3a60*/  LDL R19, [R6+0x18] ;  /* 0x0000180006137983 */ /* 0x000f680000100800 */
[----:B------:R-:W5:Y:S01]  /*3a70*/  LDL R8, [R6+0x20] ;  /* 0x0000200006087983 */ /* 0x000f620000100800 */
[----:B------:R-:W-:Y:S01]  /*3a80*/  IMAD.U32 R5, RZ, RZ, UR10 ;  /* 0x0000000aff057e24 */ /* 0x000fe2000f8e00ff */
[----:B------:R-:W-:-:S02]  /*3a90*/  PRMT R26, RZ, 0x7610, R26 ;  /* 0x00007610ff1a7816 */ /* 0x000fc4000000001a */
[----:B--2---:R-:W-:Y:S02]  /*3aa0*/  ISETP.NE.AND P3, PT, R9, 0x1, PT ;  /* 0x000000010900780c */ /* 0x004fe40003f65270 */
[----:B---3--:R-:W-:Y:S02]  /*3ab0*/  ISETP.NE.AND P4, PT, R10, 0x1, PT ;  /* 0x000000010a00780c */ /* 0x008fe40003f85270 */
[----:B----4-:R-:W-:Y:S01]  /*3ac0*/  ISETP.NE.AND P2, PT, R4, 0x1, PT ;  /* 0x000000010400780c */ /* 0x010fe20003f45270 */
[----:B------:R-:W-:Y:S01]  /*3ad0*/  IMAD.U32 R4, RZ, RZ, UR9 ;  /* 0x00000009ff047e24 */ /* 0x000fe2000f8e00ff */
[----:B-----5:R-:W-:-:S03]  /*3ae0*/  ISETP.NE.AND P5, PT, R11, 0x1, PT ;  /* 0x000000010b00780c */ /* 0x020fc60003fa5270 */
[----:B------:R-:W-:Y:S01]  /*3af0*/  IMAD.WIDE R4, R7, 0x2, R4 ;  /* 0x0000000207047825 */ /* 0x000fe200078e0204 */
[----:B------:R-:W-:Y:S02]  /*3b00*/  PRMT R11, RZ, 0x7610, R11 ;  /* 0x00007610ff0b7816 */ /* 0x000fe4000000000b */
[----:B------:R-:W-:Y:S02]  /*3b10*/  ISETP.NE.AND P6, PT, R12, 0x1, PT ;  /* 0x000000010c00780c */ /* 0x000fe40003fc5270 */
[----:B------:R-:W-:Y:S02]  /*3b20*/  PRMT R12, RZ, 0x7610, R12 ;  /* 0x00007610ff0c7816 */ /* 0x000fe4000000000c */
[----:B------:R-:W-:Y:S01]  /*3b30*/  ISETP.NE.AND P0, PT, R22, 0x1, PT ;  /* 0x000000011600780c */ /* 0x000fe20003f05270 */
[----:B------:R-:W2:Y:S01]  /*3b40*/  @!P4 LDG.E.U16 R11, desc[UR12][R4.64+-0xc] ;  /* 0xfffff40c040bc981 */ /* 0x000ea2000c1e1500 */
[----:B------:R-:W-:Y:S02]  /*3b50*/  PRMT R9, RZ, 0x7610, R9 ;  /* 0x00007610ff097816 */ /* 0x000fe40000000009 */
[----:B------:R-:W-:Y:S01]  /*3b60*/  PRMT R10, RZ, 0x7610, R10 ;  /* 0x00007610ff0a7816 */ /* 0x000fe2000000000a */
[----:B------:R-:W3:Y:S01]  /*3b70*/  @!P3 LDG.E.U16 R12, desc[UR12][R4.64+-0xe] ;  /* 0xfffff20c040cb981 */ /* 0x000ee2000c1e1500 */
[----:B------:R-:W-:-:S02]  /*3b80*/  ISETP.NE.AND P1, PT, R23, 0x1, PT ;  /* 0x000000011700780c */ /* 0x000fc40003f25270 */
[----:B------:R-:W-:Y:S01]  /*3b90*/  ISETP.NE.AND P3, PT, R13, 0x1, PT ;  /* 0x000000010d00780c */ /* 0x000fe20003f65270 */
        /* <DEDUP_REMOVED lines=36> */
[----:B------:R-:W-:-:S04]  /*3de0*/  UIADD3 UR7, UPT, UPT, UR7, 0x1, URZ ;  /* 0x0000000107077890 */ /* 0x000fc8000fffe0ff */
[----:B------:R-:W-:Y:S01]  /*3df0*/  UISETP.NE.AND UP3, UPT, UR7, 0x11, UPT ;  /* 0x000000110700788c */ /* 0x000fe2000bf65270 */
[----:B------:R-:W-:Y:S02]  /*3e00*/  VIADD R6, R6, 0x44 ;  /* 0x0000004406067836 */ /* 0x000fe40000000000 */
[----:B------:R-:W-:Y:S01]  /*3e10*/  VIADD R7, R7, 0x11 ;  /* 0x0000001107077836 */ /* 0x000fe20000000000 */
        /* <DEDUP_REMOVED lines=10> */
[----:B------:R-:W-:Y:S06]  /*3ec0*/  BRA.U UP3, `(.L_x_16) ;  /* 0xfffffff903a87547 */ /* 0x000fec000b83ffff */
[----:B------:R-:W-:Y:S01]  /*3ed0*/  VIMNMX.S16x2 R0, PT, PT, R2, R0, !PT ;  /* 0x0000000002007248 */ /* 0x000fe20007fe0300 */
[----:B------:R-:W-:Y:S06]  /*3ee0*/  BRA.U UP2, `(.L_x_17) ;  /* 0xfffffff902807547 */ /* 0x000fec000b83ffff */
[----:B------:R-:W-:Y:S05]  /*3ef0*/  BRA.U UP1, `(.L_x_18) ;  /* 0xfffffff9016c7547 */ /* 0x000fea000b83ffff */
[----:B------:R-:W-:Y:S05]  /*3f00*/  BRA.U UP0, `(.L_x_19) ;  /* 0xfffffff9005c7547 */ /* 0x000fea000b83ffff */
[----:B------:R-:W0:Y:S01]  /*3f10*/  LDCU UR4, c[0x0][0x390] ;  /* 0x00007200ff0477ac */ /* 0x000e220008000800 */
[----:B------:R-:W-:-:S04]  /*3f20*/  LOP3.LUT R2, R0, 0xffff, RZ, 0xc0, !PT ;  /* 0x0000ffff00027812 */ /* 0x000fc800078ec0ff */
[----:B0-----:R-:W-:-:S13]  /*3f30*/  ISETP.GT.AND P0, PT, R2, UR4, PT ;  /* 0x0000000402007c0c */ /* 0x001fda000bf04270 */
[----:B------:R-:W0:Y:S01]  /*3f40*/  @P0 LDC.64 R2, c[0x0][0x388] ;  /* 0x0000e200ff020b82 */ /* 0x000e220000000a00 */
[----:B------:R-:W-:-:S05]  /*3f50*/  @P0 LEA R5, R20, UR8, 0x4 ;  /* 0x0000000814050c11 */ /* 0x000fca000f8e20ff */
[----:B0-----:R-:W-:-:S05]  /*3f60*/  @P0 IMAD.WIDE R2, R5, 0x2, R2 ;  /* 0x0000000205020825 */ /* 0x001fca00078e0202 */
[----:B------:R0:W-:Y:S01]  /*3f70*/  @P0 STG.E.U16 desc[UR12][R2.64], R0 ;  /* 0x0000000002000986 */ /* 0x0001e2000c10150c */
[----:B------:R-:W-:Y:S05]  /*3f80*/  @P0 EXIT ;  /* 0x000000000000094d */ /* 0x000fea0003800000 */
[----:B0-----:R-:W0:Y:S01]  /*3f90*/  LDC.64 R2, c[0x0][0x388] ;  /* 0x0000e200ff027b82 */ /* 0x001e220000000a00 */
[----:B------:R-:W-:-:S05]  /*3fa0*/  LEA R5, R20, UR8, 0x4 ;  /* 0x0000000814057c11 */ /* 0x000fca000f8e20ff */
[----:B0-----:R-:W-:-:S05]  /*3fb0*/  IMAD.WIDE R2, R5, 0x2, R2 ;  /* 0x0000000205027825 */ /* 0x001fca00078e0202 */
[----:B------:R-:W-:Y:S01]  /*3fc0*/  STG.E.U16 desc[UR12][R2.64], RZ ;  /* 0x000000ff02007986 */ /* 0x000fe2000c10150c */
[----:B------:R-:W-:Y:S05]  /*3fd0*/  EXIT ;  /* 0x000000000000794d */ /* 0x000fea0003800000 */
.L_x_15:
[----:B------:R-:W0:Y:S01]  /*3fe0*/  LDC.64 R2, c[0x0][0x388] ;  /* 0x0000e200ff027b82 */ /* 0x000e220000000a00 */
[----:B------:R-:W-:-:S05]  /*3ff0*/  LEA R5, R20, UR8, 0x4 ;  /* 0x0000000814057c11 */ /* 0x000fca000f8e20ff */
[----:B0-----:R-:W-:-:S05]  /*4000*/  IMAD.WIDE R2, R5, 0x2, R2 ;  /* 0x0000000205027825 */ /* 0x001fca00078e0202 */
[----:B------:R-:W-:Y:S01]  /*4010*/  STG.E.U16 desc[UR12][R2.64], RZ ;  /* 0x000000ff02007986 */ /* 0x000fe2000c10150c */
[----:B------:R-:W-:Y:S05]  /*4020*/  EXIT ;  /* 0x000000000000794d */ /* 0x000fea0003800000 */
.L_x_20:
        /* <DEDUP_REMOVED lines=13> */
.L_x_26:


//--------------------- .text._Z4setXxiPi         --------------------------
	.section	.text._Z4setXxiPi,"ax",@progbits
	.align	128
        .global         _Z4setXxiPi
        .type           _Z4setXxiPi,@function
        .size           _Z4setXxiPi,(.L_x_27 - _Z4setXxiPi)
        .other          _Z4setXxiPi,@"STO_CUDA_ENTRY STV_DEFAULT"
_Z4setXxiPi:
.text._Z4setXxiPi:
[----:B------:R-:W-:Y:S01]  /*0000*/  LDC R1, c[0x0][0x37c] ;  /* 0x0000df00ff017b82 */ /* 0x000fe20000000800 */
[----:B------:R-:W0:Y:S07]  /*0010*/  S2R R0, SR_TID.Y ;  /* 0x0000000000007919 */ /* 0x000e2e0000002200 */
[----:B------:R-:W0:Y:S01]  /*0020*/  S2UR UR4, SR_CTAID.Y ;  /* 0x00000000000479c3 */ /* 0x000e220000002600 */
[----:B------:R-:W1:Y:S07]  /*0030*/  LDCU.64 UR6, c[0x0][0x380] ;  /* 0x00007000ff0677ac */ /* 0x000e6e0008000a00 */
[----:B------:R-:W0:Y:S08]  /*0040*/  LDC R7, c[0x0][0x364] ;  /* 0x0000d900ff077b82 */ /* 0x000e300000000800 */
[----:B------:R-:W2:Y:S08]  /*0050*/  LDC R14, c[0x0][0x388] ;  /* 0x0000e200ff0e7b82 */ /* 0x000eb00000000800 */
[----:B------:R-:W3:Y:S01]  /*0060*/  LDC.64 R2, c[0x0][0x390] ;  /* 0x0000e400ff027b82 */ /* 0x000ee20000000a00 */
[----:B0-----:R-:W-:Y:S01]  /*0070*/  IMAD R7, R7, UR4, R0 ;  /* 0x0000000407077c24 */ /* 0x001fe2000f8e0200 */
[----:B------:R-:W0:Y:S03]  /*0080*/  LDCU.64 UR4, c[0x0][0x358] ;  /* 0x00006b00ff0477ac */ /* 0x000e260008000a00 */
[----:B------:R-:W-:-:S04]  /*0090*/  VIADD R0, R7, 0xffe363c8 ;  /* 0xffe363c807007836 */ /* 0x000fc80000000000 */
[----:B------:R-:W-:Y:S02]  /*00a0*/  IMAD R5, R0, 0x5f24f, RZ ;  /* 0x0005f24f00057824 */ /* 0x000fe400078e02ff */
[----:B--2---:R-:W-:Y:S02]  /*00b0*/  VIADD R10, R14, 0x11 ;  /* 0x000000110e0a7836 */ /* 0x004fe40000000000 */
[----:B------:R-:W-:Y:S01]  /*00c0*/  IMAD R9, R0, R0, RZ ;  /* 0x0000000000097224 */ /* 0x000fe200078e02ff */
[C---:B-1----:R-:W-:Y:S01]  /*00d0*/  IADD3 R4, P0, PT, R5.reuse, UR6, RZ ;  /* 0x0000000605047c10 */ /* 0x042fe2000ff1e0ff */
[C---:B------:R-:W-:Y:S02]  /*00e0*/  IMAD R0, R10.reuse, R10, RZ ;  /* 0x0000000a0a007224 */ /* 0x040fe400078e02ff */
[----:B------:R-:W-:Y:S01]  /*00f0*/  IMAD R13, R10, 0x5ac0db, RZ ;  /* 0x005ac0db0a0d7824 */ /* 0x000fe200078e02ff */
[----:B------:R-:W-:Y:S01]  /*0100*/  LEA.HI.X.SX32 R5, R5, UR7, 0x1, P0 ;  /* 0x0000000705057c11 */ /* 0x000fe200080f0eff */
[----:B------:R-:W-:Y:S01]  /*0110*/  IMAD R0, R0, 0x4c1906, RZ ;  /* 0x004c190600007824 */ /* 0x000fe200078e02ff */
[----:B------:R-:W-:Y:S01]  /*0120*/  SHF.R.S32.HI R6, RZ, 0x1f, R9 ;  /* 0x0000001fff067819 */ /* 0x000fe20000011409 */
[----:B---3--:R-:W-:-:S04]  /*0130*/  IMAD.WIDE.U32 R2, R7, 0x4, R2 ;  /* 0x0000000407027825 */ /* 0x008fc800078e0002 */
[----:B------:R-:W-:Y:S01]  /*0140*/  IMAD.WIDE.U32 R4, R9, 0x4307a7, R4 ;  /* 0x004307a709047825 */ /* 0x000fe200078e0004 */
[----:B------:R-:W-:-:S03]  /*0150*/  SHF.R.S32.HI R9, RZ, 0x1f, R13 ;  /* 0x0000001fff097819 */ /* 0x000fc6000001140d */
[----:B------:R-:W-:Y:S01]  /*0160*/  IMAD R11, R6, 0x4307a7, RZ ;  /* 0x004307a7060b7824 */ /* 0x000fe200078e02ff */
[----:B------:R-:W-:Y:S01]  /*0170*/  IADD3 R8, P0, P1, R0, R4, R13 ;  /* 0x0000000400087210 */ /* 0x000fe2000791e00d */
[C---:B------:R-:W-:Y:S01]  /*0180*/  VIADD R7, R14.reuse, 0x10 ;  /* 0x000000100e077836 */ /* 0x040fe20000000000 */
[----:B0-----:R-:W2:Y:S01]  /*0190*/  LDG.E R13, desc[UR4][R2.64] ;  /* 0x00000004020d7981 */ /* 0x001ea2000c1e1900 */
[----:B------:R-:W-:Y:S01]  /*01a0*/  IMAD.IADD R12, R5, 0x1, R11 ;  /* 0x00000001050c7824 */ /* 0x000fe200078e020b */
[----:B------:R-:W-:Y:S01]  /*01b0*/  SHF.R.S32.HI R0, RZ, 0x1f, R0 ;  /* 0x0000001fff007819 */ /* 0x000fe20000011400 */
[----:B------:R-:W-:-:S03]  /*01c0*/  VIADD R6, R14, 0x13 ;  /* 0x000000130e067836 */ /* 0x000fc60000000000 */
[----:B------:R-:W-:Y:S01]  /*01d0*/  IADD3.X R5, PT, PT, R0, R12, R9, P0, P1 ;  /* 0x0000000c00057210 */ /* 0x000fe200007e2409 */
[C---:B------:R-:W-:Y:S02]  /*01e0*/  IMAD R9, R7.reuse, R7, RZ ;  /* 0x0000000707097224 */ /* 0x040fe400078e02ff */
[----:B------:R-:W-:Y:S02]  /*01f0*/  VIADD R0, R14, 0x12 ;  /* 0x000000120e007836 */ /* 0x000fe40000000000 */
[----:B------:R-:W-:Y:S02]  /*0200*/  IMAD R21, R7, 0x5ac0db, RZ ;  /* 0x005ac0db07157824 */ /* 0x000fe400078e02ff */
[----:B------:R-:W-:Y:S02]  /*0210*/  IMAD R14, R9, 0x4c1906, RZ ;  /* 0x004c1906090e7824 */ /* 0x000fe400078e02ff */
[C---:B------:R-:W-:Y:S02]  /*0220*/  IMAD R17, R0.reuse, 0x5ac0db, RZ ;  /* 0x005ac0db00117824 */ /* 0x040fe400078e02ff */
[----:B------:R-:W-:Y:S01]  /*0230*/  IMAD R0, R0, R0, RZ ;  /* 0x0000000000007224 */ /* 0x000fe200078e02ff */
[--C-:B------:R-:W-:Y:S01]  /*0240*/  IADD3 R9, P0, P1, R14, R4, R21.reuse ;  /* 0x000000040e097210 */ /* 0x100fe2000791e015 */
[----:B------:R-:W-:Y:S01]  /*0250*/  IMAD R7, R6, R6, RZ ;  /* 0x0000000606077224 */ /* 0x000fe200078e02ff */
[----:B------:R-:W-:-:S02]  /*0260*/  SHF.R.S32.HI R19, RZ, 0x1f, R21 ;  /* 0x0000001fff137819 */ /* 0x000fc40000011415 */
[----:B------:R-:W-:Y:S01]  /*0270*/  SHF.R.S32.HI R14, RZ, 0x1f, R14 ;  /* 0x0000001fff0e7819 */ /* 0x000fe2000001140e */
[----:B------:R-:W-:Y:S02]  /*0280*/  IMAD R11, R6, 0x5ac0db, RZ ;  /* 0x005ac0db060b7824 */ /* 0x000fe400078e02ff */
[----:B------:R-:W-:Y:S01]  /*0290*/  IMAD R0, R0, 0x4c1906, RZ ;  /* 0x004c190600007824 */ /* 0x000fe200078e02ff */
[----:B------:R-:W-:Y:S01]  /*02a0*/  IADD3.X R14, PT, PT, R14, R12, R19, P0, P1 ;  /* 0x0000000c0e0e7210 */ /* 0x000fe200007e2413 */
[----:B------:R-:W-:Y:S01]  /*02b0*/  IMAD R6, R7, 0x4c1906, RZ ;  /* 0x004c190607067824 */ /* 0x000fe200078e02ff */
[--C-:B------:R-:W-:Y:S02]  /*02c0*/  SHF.R.S32.HI R15, RZ, 0x1f, R17.reuse ;  /* 0x0000001fff0f7819 */ /* 0x100fe40000011411 */
[----:B------:R-:W-:Y:S02]  /*02d0*/  IADD3 R17, P2, P3, R0, R4, R17 ;  /* 0x0000000400117210 */ /* 0x000fe40007b5e011 */
[----:B------:R-:W-:-:S02]  /*02e0*/  SHF.R.S32.HI R18, RZ, 0x1f, R0 ;  /* 0x0000001fff127819 */ /* 0x000fc40000011400 */
[--C-:B------:R-:W-:Y:S02]  /*02f0*/  SHF.R.S32.HI R7, RZ, 0x1f, R11.reuse ;  /* 0x0000001fff077819 */ /* 0x100fe4000001140b */
[----:B------:R-:W-:Y:S01]  /*0300*/  IADD3 R16, P4, P5, R6, R4, R11 ;  /* 0x0000000406107210 */ /* 0x000fe20007d9e00b */
[----:B------:R-:W-:Y:S01]  /*0310*/  VIADD R11, R10, 0x3 ;  /* 0x000000030a0b7836 */ /* 0x000fe20000000000 */
[----:B------:R-:W-:Y:S02]  /*0320*/  LOP3.LUT R14, R14, 0x5, RZ, 0x3c, !PT ;  /* 0x000000050e0e7812 */ /* 0x000fe400078e3cff */
[----:B------:R-:W-:Y:S02]  /*0330*/  LOP3.LUT R5, R5, 0x5, RZ, 0x3c, !PT ;  /* 0x0000000505057812 */ /* 0x000fe400078e3cff */
[----:B------:R-:W-:Y:S02]  /*0340*/  SHF.R.S32.HI R0, RZ, 0x1f, R6 ;  /* 0x0000001fff007819 */ /* 0x000fe40000011406 */
[-C--:B------:R-:W-:Y:S01]  /*0350*/  IADD3.X R18, PT, PT, R18, R12.reuse, R15, P2, P3 ;  /* 0x0000000c12127210 */ /* 0x080fe200017e640f */
[----:B------:R-:W-:Y:S01]  /*0360*/  IMAD R19, R11, R11, RZ ;  /* 0x0000000b0b137224 */ /* 0x000fe200078e02ff */
[----:B------:R-:W-:Y:S01]  /*0370*/  LOP3.LUT R9, R9, 0xe434e432, RZ, 0x3c, !PT ;  /* 0xe434e43209097812 */ /* 0x000fe200078e3cff */
[----:B------:R-:W-:Y:S01]  /*0380*/  IMAD R14, R14, -0x21131993, RZ ;  /* 0xdeece66d0e0e7824 */ /* 0x000fe200078e02ff */
[----:B------:R-:W-:Y:S01]  /*0390*/  LOP3.LUT R15, R8, 0xe434e432, RZ, 0x3c, !PT ;  /* 0xe434e432080f7812 */ /* 0x000fe200078e3cff */
[----:B------:R-:W-:Y:S01]  /*03a0*/  IMAD R20, R5, -0x21131993, RZ ;  /* 0xdeece66d05147824 */ /* 0x000fe200078e02ff */
[----:B------:R-:W-:Y:S01]  /*03b0*/  IADD3.X R0, PT, PT, R0, R12, R7, P4, P5 ;  /* 0x0000000c00007210 */ /* 0x000fe200027ea407 */
[----:B------:R-:W-:-:S02]  /*03c0*/  IMAD.MOV.U32 R6, RZ, RZ, 0xb ;  /* 0x0000000bff067424 */ /* 0x000fc400078e00ff */
[----:B------:R-:W-:Y:S02]  /*03d0*/  IMAD.MOV.U32 R7, RZ, RZ, 0x0 ;  /* 0x00000000ff077424 */ /* 0x000fe400078e00ff */
[----:B------:R-:W-:Y:S02]  /*03e0*/  IMAD R11, R11, 0x5ac0db, RZ ;  /* 0x005ac0db0b0b7824 */ /* 0x000fe400078e02ff */
[----:B------:R-:W-:Y:S02]  /*03f0*/  IMAD R19, R19, 0x4c1906, RZ ;  /* 0x004c190613137824 */ /* 0x000fe400078e02ff */
[----:B------:R-:W-:Y:S02]  /*0400*/  IMAD R25, R9, 0x5, R14 ;  /* 0x0000000509197824 */ /* 0x000fe400078e020e */
[C---:B------:R-:W-:Y:S02]  /*0410*/  IMAD R23, R15.reuse, 0x5, R20 ;  /* 0x000000050f177824 */ /* 0x040fe400078e0214 */
[----:B------:R-:W-:Y:S01]  /*0420*/  IMAD.WIDE.U32 R14, R15, -0x21131993, R6 ;  /* 0xdeece66d0f0e7825 */ /* 0x000fe200078e0006 */
[----:B------:R-:W-:-:S02]  /*0430*/  SHF.R.S32.HI R21, RZ, 0x1f, R11 ;  /* 0x0000001fff157819 */ /* 0x000fc4000001140b */
[----:B------:R-:W-:Y:S01]  /*0440*/  IADD3 R5, P0, P1, R19, R4, R11 ;  /* 0x0000000413057210 */ /* 0x000fe2000791e00b */
[----:B------:R-:W-:Y:S01]  /*0450*/  IMAD.WIDE.U32 R8, R9, -0x21131993, R6 ;  /* 0xdeece66d09087825 */ /* 0x000fe200078e0006 */
[----:B------:R-:W-:-:S03]  /*0460*/  SHF.R.S32.HI R11, RZ, 0x1f, R19 ;  /* 0x0000001fff0b7819 */ /* 0x000fc60000011413 */
[----:B------:R-:W-:Y:S02]  /*0470*/  IMAD.IADD R23, R15, 0x1, R23 ;  /* 0x000000010f177824 */ /* 0x000fe400078e0217 */
[----:B------:R-:W-:Y:S02]  /*0480*/  VIADD R19, R10, 0x4 ;  /* 0x000000040a137836 */ /* 0x000fe40000000000 */
[----:B------:R-:W-:Y:S01]  /*0490*/  IMAD.IADD R25, R9, 0x1, R25 ;  /* 0x0000000109197824 */ /* 0x000fe200078e0219 */
[----:B------:R-:W-:Y:S01]  /*04a0*/  SHF.R.U64 R14, R14, 0x11, R23 ;  /* 0x000000110e0e7819 */ /* 0x000fe20000001217 */
[----:B------:R-:W-:Y:S02]  /*04b0*/  VIADD R9, R10, 0x5 ;  /* 0x000000050a097836 */ /* 0x000fe40000000000 */
[----:B------:R-:W-:Y:S01]  /*04c0*/  IMAD R23, R19, 0x5ac0db, RZ ;  /* 0x005ac0db13177824 */ /* 0x000fe200078e02ff */
[----:B------:R-:W-:Y:S01]  /*04d0*/  IADD3.X R15, PT, PT, R11, R12, R21, P0, P1 ;  /* 0x0000000c0b0f7210 */ /* 0x000fe200007e2415 */
[----:B------:R-:W-:Y:S01]  /*04e0*/  IMAD R19, R19, R19, RZ ;  /* 0x0000001313137224 */ /* 0x000fe200078e02ff */
[----:B------:R-:W-:Y:S01]  /*04f0*/  SHF.R.U64 R11, R8, 0x11, R25 ;  /* 0x00000011080b7819 */ /* 0x000fe20000001219 */
[----:B------:R-:W-:-:S02]  /*0500*/  IMAD R8, R9, R9, RZ ;  /* 0x0000000909087224 */ /* 0x000fc400078e02ff */
[----:B------:R-:W-:Y:S01]  /*0510*/  IMAD R24, R19, 0x4c1906, RZ ;  /* 0x004c190613187824 */ /* 0x000fe200078e02ff */
[----:B------:R-:W-:Y:S01]  /*0520*/  LOP3.LUT R20, R18, 0x5, RZ, 0x3c, !PT ;  /* 0x0000000512147812 */ /* 0x000fe200078e3cff */
[----:B------:R-:W-:Y:S02]  /*0530*/  IMAD R9, R9, 0x5ac0db, RZ ;  /* 0x005ac0db09097824 */ /* 0x000fe400078e02ff */
[----:B------:R-:W-:Y:S01]  /*0540*/  IMAD R8, R8, 0x4c1906, RZ ;  /* 0x004c190608087824 */ /* 0x000fe200078e02ff */
[--C-:B------:R-:W-:Y:S02]  /*0550*/  SHF.R.S32.HI R19, RZ, 0x1f, R23.reuse ;  /* 0x0000001fff137819 */ /* 0x100fe40000011417 */
[----:B------:R-:W-:Y:S02]  /*0560*/  IADD3 R18, P0, P1, R24, R4, R23 ;  /* 0x0000000418127210 */ /* 0x000fe4000791e017 */
[----:B------:R-:W-:Y:S01]  /*0570*/  SHF.R.S32.HI R23, RZ, 0x1f, R24 ;  /* 0x0000001fff177819 */ /* 0x000fe20000011418 */
[----:B------:R-:W-:Y:S01]  /*0580*/  IMAD R24, R20, -0x21131993, RZ ;  /* 0xdeece66d14187824 */ /* 0x000fe200078e02ff */
[----:B------:R-:W-:Y:S01]  /*0590*/  LOP3.LUT R25, R17, 0xe434e432, RZ, 0x3c, !PT ;  /* 0xe434e43211197812 */ /* 0x000fe200078e3cff */
[----:B------:R-:W-:Y:S01]  /*05a0*/  VIADD R22, R10, 0x6 ;  /* 0x000000060a167836 */ /* 0x000fe20000000000 */
[----:B------:R-:W-:-:S02]  /*05b0*/  SHF.R.S32.HI R21, RZ, 0x1f, R9 ;  /* 0x0000001fff157819 */ /* 0x000fc40000011409 */
[----:B------:R-:W-:Y:S02]  /*05c0*/  IADD3 R20, P2, P3, R8, R4, R9 ;  /* 0x0000000408147210 */ /* 0x000fe40007b5e009 */
[----:B------:R-:W-:Y:S01]  /*05d0*/  SHF.R.S32.HI R17, RZ, 0x1f, R8 ;  /* 0x0000001fff117819 */ /* 0x000fe20000011408 */
[----:B------:R-:W-:Y:S01]  /*05e0*/  IMAD.WIDE.U32 R8, R25, -0x21131993, R6 ;  /* 0xdeece66d19087825 */ /* 0x000fe200078e0006 */
[-C--:B------:R-:W-:Y:S02]  /*05f0*/  IADD3.X R19, PT, PT, R23, R12.reuse, R19, P0, P1 ;  /* 0x0000000c17137210 */ /* 0x080fe400007e2413 */
[----:B------:R-:W-:Y:S01]  /*0600*/  IADD3.X R21, PT, PT, R17, R12, R21, P2, P3 ;  /* 0x0000000c11157210 */ /* 0x000fe200017e6415 */
[----:B------:R-:W-:Y:S01]  /*0610*/  IMAD R23, R25, 0x5, R24 ;  /* 0x0000000519177824 */ /* 0x000fe200078e0218 */
[----:B------:R-:W-:Y:S01]  /*0620*/  LOP3.LUT R24, R0, 0x5, RZ, 0x3c, !PT ;  /* 0x0000000500187812 */ /* 0x000fe200078e3cff */
[----:B------:R-:W-:Y:S02]  /*0630*/  IMAD R17, R22, R22, RZ ;  /* 0x0000001616117224 */ /* 0x000fe400078e02ff */
[----:B------:R-:W-:-:S02]  /*0640*/  IMAD.IADD R23, R9, 0x1, R23 ;  /* 0x0000000109177824 */ /* 0x000fc400078e0217 */
[----:B------:R-:W-:Y:S01]  /*0650*/  IMAD R9, R17, 0x4c1906, RZ ;  /* 0x004c190611097824 */ /* 0x000fe200078e02ff */
[----:B------:R-:W-:Y:S01]  /*0660*/  LOP3.LUT R17, R16, 0xe434e432, RZ, 0x3c, !PT ;  /* 0xe434e43210117812 */ /* 0x000fe200078e3cff */
[----:B------:R-:W-:Y:S02]  /*0670*/  IMAD R22, R22, 0x5ac0db, RZ ;  /* 0x005ac0db16167824 */ /* 0x000fe400078e02ff */
[----:B------:R-:W-:Y:S01]  /*0680*/  IMAD R24, R24, -0x21131993, RZ ;  /* 0xdeece66d18187824 */ /* 0x000fe200078e02ff */
[----:B------:R-:W-:Y:S02]  /*0690*/  LOP3.LUT R15, R15, 0x5, RZ, 0x3c, !PT ;  /* 0x000000050f0f7812 */ /* 0x000fe400078e3cff */
[----:B------:R-:W-:Y:S01]  /*06a0*/  SHF.R.U64 R0, R8, 0x11, R23 ;  /* 0x0000001108007819 */ /* 0x000fe20000001217 */
[C---:B------:R-:W-:Y:S01]  /*06b0*/  IMAD R25, R17.reuse, 0x5, R24 ;  /* 0x0000000511197824 */ /* 0x040fe200078e0218 */
[----:B------:R-:W-:Y:S01]  /*06c0*/  SHF.R.S32.HI R23, RZ, 0x1f, R22 ;  /* 0x0000001fff177819 */ /* 0x000fe20000011416 */
[----:B------:R-:W-:Y:S01]  /*06d0*/  IMAD.WIDE.U32 R16, R17, -0x21131993, R6 ;  /* 0xdeece66d11107825 */ /* 0x000fe200078e0006 */
[----:B------:R-:W-:-:S02]  /*06e0*/  IADD3 R22, P0, P1, R9, R4, R22 ;  /* 0x0000000409167210 */ /* 0x000fc4000791e016 */
[----:B------:R-:W-:Y:S01]  /*06f0*/  LOP3.LUT R5, R5, 0xe434e432, RZ, 0x3c, !PT ;  /* 0xe434e43205057812 */ /* 0x000fe200078e3cff */
[----:B------:R-:W-:Y:S01]  /*0700*/  IMAD R8, R15, -0x21131993, RZ ;  /* 0xdeece66d0f087824 */ /* 0x000fe200078e02ff */
[----:B------:R-:W-:Y:S01]  /*0710*/  SHF.R.S32.HI R9, RZ, 0x1f, R9 ;  /* 0x0000001fff097819 */ /* 0x000fe20000011409 */
[----:B------:R-:W-:Y:S01]  /*0720*/  IMAD.IADD R17, R17, 0x1, R25 ;  /* 0x0000000111117824 */ /* 0x000fe200078e0219 */
[----:B------:R-:W-:Y:S01]  /*0730*/  LOP3.LUT R24, R19, 0x5, RZ, 0x3c, !PT ;  /* 0x0000000513187812 */ /* 0x000fe200078e3cff */
[----:B------:R-:W-:Y:S01]  /*0740*/  IMAD R15, R5, 0x5, R8 ;  /* 0x00000005050f7824 */ /* 0x000fe200078e0208 */
[----:B------:R-:W-:Y:S01]  /*0750*/  IADD3.X R23, PT, PT, R9, R12, R23, P0, P1 ;  /* 0x0000000c09177210 */ /* 0x000fe200007e2417 */
[----:B------:R-:W-:Y:S01]  /*0760*/  IMAD.WIDE.U32 R8, R5, -0x21131993, R6 ;  /* 0xdeece66d05087825 */ /* 0x000fe200078e0006 */
[----:B------:R-:W-:Y:S02]  /*0770*/  LOP3.LUT R19, R18, 0xe434e432, RZ, 0x3c, !PT ;  /* 0xe434e43212137812 */ /* 0x000fe400078e3cff */
[----:B------:R-:W-:Y:S01]  /*0780*/  SHF.R.U64 R5, R16, 0x11, R17 ;  /* 0x0000001110057819 */ /* 0x000fe20000001211 */
[----:B------:R-:W-:-:S02]  /*0790*/  IMAD R24, R24, -0x21131993, RZ ;  /* 0xdeece66d18187824 */ /* 0x000fc400078e02ff */
[----:B------:R-:W-:Y:S02]  /*07a0*/  VIADD R16, R10, 0x7 ;  /* 0x000000070a107836 */ /* 0x000fe40000000000 */
[----:B------:R-:W-:Y:S02]  /*07b0*/  IMAD.IADD R15, R9, 0x1, R15 ;  /* 0x00000001090f7824 */ /* 0x000fe400078e020f */
[C---:B------:R-:W-:Y:S02]  /*07c0*/  IMAD R17, R19.reuse, 0x5, R24 ;  /* 0x0000000513117824 */ /* 0x040fe400078e0218 */
[----:B------:R-:W-:Y:S01]  /*07d0*/  IMAD.WIDE.U32 R18, R19, -0x21131993, R6 ;  /* 0xdeece66d13127825 */ /* 0x000fe200078e0006 */
[----:B------:R-:W-:-:S03]  /*07e0*/  SHF.R.U64 R15, R8, 0x11, R15 ;  /* 0x00000011080f7819 */ /* 0x000fc6000000120f */
[----:B------:R-:W-:Y:S02]  /*07f0*/  IMAD R9, R16, R16, RZ ;  /* 0x0000001010097224 */ /* 0x000fe400078e02ff */
[----:B------:R-:W-:Y:S02]  /*0800*/  VIADD R8, R10, 0x8 ;  /* 0x000000080a087836 */ /* 0x000fe40000000000 */
[----:B------:R-:W-:Y:S02]  /*0810*/  IMAD.IADD R17, R19, 0x1, R17 ;  /* 0x0000000113117824 */ /* 0x000fe400078e0211 */
[----:B------:R-:W-:Y:S02]  /*0820*/  IMAD R19, R16, 0x5ac0db, RZ ;  /* 0x005ac0db10137824 */ /* 0x000fe400078e02ff */
[----:B------:R-:W-:Y:S01]  /*0830*/  IMAD R24, R9, 0x4c1906, RZ ;  /* 0x004c190609187824 */ /* 0x000fe200078e02ff */
[----:B------:R-:W-:Y:S01]  /*0840*/  SHF.R.U64 R18, R18, 0x11, R17 ;  /* 0x0000001112127819 */ /* 0x000fe20000001211 */
[----:B------:R-:W-:Y:S01]  /*0850*/  IMAD R9, R8, R8, RZ ;  /* 0x0000000808097224 */ /* 0x000fe200078e02ff */
[----:B------:R-:W-:-:S02]  /*0860*/  LOP3.LUT R21, R21, 0x5, RZ, 0x3c, !PT ;  /* 0x0000000515157812 */ /* 0x000fc400078e3cff */
[--C-:B------:R-:W-:Y:S02]  /*0870*/  SHF.R.S32.HI R17, RZ, 0x1f, R19.reuse ;  /* 0x0000001fff117819 */ /* 0x100fe40000011413 */
[----:B------:R-:W-:Y:S01]  /*0880*/  IADD3 R16, P0, P1, R24, R4, R19 ;  /* 0x0000000418107210 */ /* 0x000fe2000791e013 */
[----:B------:R-:W-:Y:S01]  /*0890*/  IMAD R25, R8, 0x5ac0db, RZ ;  /* 0x005ac0db08197824 */ /* 0x000fe200078e02ff */
[----:B------:R-:W-:Y:S01]  /*08a0*/  SHF.R.S32.HI R19, RZ, 0x1f, R24 ;  /* 0x0000001fff137819 */ /* 0x000fe20000011418 */
[----:B------:R-:W-:Y:S01]  /*08b0*/  IMAD R24, R9, 0x4c1906, RZ ;  /* 0x004c190609187824 */ /* 0x000fe200078e02ff */
[----:B------:R-:W-:Y:S01]  /*08c0*/  LOP3.LUT R9, R20, 0xe434e432, RZ, 0x3c, !PT ;  /* 0xe434e43214097812 */ /* 0x000fe200078e3cff */
[----:B------:R-:W-:Y:S01]  /*08d0*/  IMAD R8, R21, -0x21131993, RZ ;  /* 0xdeece66d15087824 */ /* 0x000fe200078e02ff */
[----:B------:R-:W-:Y:S02]  /*08e0*/  IADD3.X R17, PT, PT, R19, R12, R17, P0, P1 ;  /* 0x0000000c13117210 */ /* 0x000fe400007e2411 */
[----:B------:R-:W-:-:S02]  /*08f0*/  SHF.R.S32.HI R21, RZ, 0x1f, R25 ;  /* 0x0000001fff157819 */ /* 0x000fc40000011419 */
[----:B------:R-:W-:Y:S01]  /*0900*/  IADD3 R20, P0, P1, R24, R4, R25 ;  /* 0x0000000418147210 */ /* 0x000fe2000791e019 */
[C---:B------:R-:W-:Y:S01]  /*0910*/  IMAD R25, R9.reuse, 0x5, R8 ;  /* 0x0000000509197824 */ /* 0x040fe200078e0208 */
[----:B------:R-:W-:Y:S01]  /*0920*/  SHF.R.S32.HI R19, RZ, 0x1f, R24 ;  /* 0x0000001fff137819 */ /* 0x000fe20000011418 */
[----:B------:R-:W-:Y:S01]  /*0930*/  IMAD.WIDE.U32 R8, R9, -0x21131993, R6 ;  /* 0xdeece66d09087825 */ /* 0x000fe200078e0006 */
[----:B------:R-:W-:Y:S02]  /*0940*/  LOP3.LUT R24, R23, 0x5, RZ, 0x3c, !PT ;  /* 0x0000000517187812 */ /* 0x000fe400078e3cff */
[----:B------:R-:W-:Y:S01]  /*0950*/  IADD3.X R21, PT, PT, R19, R12, R21, P0, P1 ;  /* 0x0000000c13157210 */ /* 0x000fe200007e2415 */
[----:B------:R-:W-:Y:S01]  /*0960*/  IMAD.IADD R19, R9, 0x1, R25 ;  /* 0x0000000109137824 */ /* 0x000fe200078e0219 */
[----:B------:R-:W-:Y:S01]  /*0970*/  LOP3.LUT R23, R22, 0xe434e432, RZ, 0x3c, !PT ;  /* 0xe434e43216177812 */ /* 0x000fe200078e3cff */
[----:B------:R-:W-:Y:S01]  /*0980*/  IMAD R24, R24, -0x21131993, RZ ;  /* 0xdeece66d18187824 */ /* 0x000fe200078e02ff */
[----:B------:R-:W-:-:S02]  /*0990*/  LOP3.LUT R22, R17, 0x5, RZ, 0x3c, !PT ;  /* 0x0000000511167812 */ /* 0x000fc400078e3cff */
[----:B------:R-:W-:Y:S01]  /*09a0*/  SHF.R.U64 R19, R8, 0x11, R19 ;  /* 0x0000001108137819 */ /* 0x000fe20000001213 */
[C---:B------:R-:W-:Y:S01]  /*09b0*/  IMAD R25, R23.reuse, 0x5, R24 ;  /* 0x0000000517197824 */ /* 0x040fe200078e0218 */
[----:B------:R-:W-:Y:S01]  /*09c0*/  LOP3.LUT R9, R16, 0xe434e432, RZ, 0x3c, !PT ;  /* 0xe434e43210097812 */ /* 0x000fe200078e3cff */
[----:B------:R-:W-:-:S04]  /*09d0*/  IMAD.WIDE.U32 R16, R23, -0x21131993, R6 ;  /* 0xdeece66d17107825 */ /* 0x000fc800078e0006 */
[----:B------:R-:W-:Y:S01]  /*09e0*/  IMAD R8, R22, -0x21131993, RZ ;  /* 0xdeece66d16087824 */ /* 0x000fe200078e02ff */
[----:B------:R-:W-:Y:S01]  /*09f0*/  LOP3.LUT R22, R21, 0x5, RZ, 0x3c, !PT ;  /* 0x0000000515167812 */ /* 0x000fe200078e3cff */
[----:B------:R-:W-:Y:S01]  /*0a00*/  IMAD.IADD R23, R17, 0x1, R25 ;  /* 0x0000000111177824 */ /* 0x000fe200078e0219 */
[----:B------:R-:W-:Y:S01]  /*0a10*/  LOP3.LUT R17, R20, 0xe434e432, RZ, 0x3c, !PT ;  /* 0xe434e43214117812 */ /* 0x000fe200078e3cff */
[C---:B------:R-:W-:Y:S02]  /*0a20*/  IMAD R21, R9.reuse, 0x5, R8 ;  /* 0x0000000509157824 */ /* 0x040fe400078e0208 */
[----:B------:R-:W-:Y:S02]  /*0a30*/  IMAD R24, R22, -0x21131993, RZ ;  /* 0xdeece66d16187824 */ /* 0x000fe400078e02ff */
[----:B------:R-:W-:Y:S01]  /*0a40*/  IMAD.WIDE.U32 R8, R9, -0x21131993, R6 ;  /* 0xdeece66d09087825 */ /* 0x000fe200078e0006 */
[----:B------:R-:W-:-:S03]  /*0a50*/  SHF.R.U64 R20, R16, 0x11, R23 ;  /* 0x0000001110147819 */ /* 0x000fc60000001217 */
[----:B------:R-:W-:Y:S02]  /*0a60*/  VIADD R22, R10, 0x9 ;  /* 0x000000090a167836 */ /* 0x000fe40000000000 */
[----:B------:R-:W-:Y:S02]  /*0a70*/  IMAD R23, R17, 0x5, R24 ;  /* 0x0000000511177824 */ /* 0x000fe400078e0218 */
[----:B------:R-:W-:Y:S02]  /*0a80*/  IMAD.IADD R21, R9, 0x1, R21 ;  /* 0x0000000109157824 */ /* 0x000fe400078e0215 */
[----:B------:R-:W-:-:S04]  /*0a90*/  IMAD.WIDE.U32 R16, R17, -0x21131993, R6 ;  /* 0xdeece66d11107825 */ /* 0x000fc800078e0006 */
[----:B------:R-:W-:Y:S01]  /*0aa0*/  IMAD R9, R22, R22, RZ ;  /* 0x0000001616097224 */ /* 0x000fe200078e02ff */
[----:B------:R-:W-:Y:S01]  /*0ab0*/  SHF.R.U64 R21, R8, 0x11, R21 ;  /* 0x0000001108157819 */ /* 0x000fe20000001215 */
[----:B------:R-:W-:Y:S02]  /*0ac0*/  IMAD.IADD R17, R17, 0x1, R23 ;  /* 0x0000000111117824 */ /* 0x000fe400078e0217 */
[----:B------:R-:W-:Y:S02]  /*0ad0*/  VIADD R8, R10, 0xa ;  /* 0x0000000a0a087836 */ /* 0x000fe40000000000 */
[----:B------:R-:W-:Y:S02]  /*0ae0*/  IMAD R23, R22, 0x5ac0db, RZ ;  /* 0x005ac0db16177824 */ /* 0x000fe400078e02ff */
[----:B------:R-:W-:Y:S01]  /*0af0*/  IMAD R24, R9, 0x4c1906, RZ ;  /* 0x004c190609187824 */ /* 0x000fe200078e02ff */
[----:B------:R-:W-:Y:S01]  /*0b00*/  SHF.R.U64 R22, R16, 0x11, R17 ;  /* 0x0000001110167819 */ /* 0x000fe20000001211 */
[----:B------:R-:W-:-:S02]  /*0b10*/  IMAD R16, R8, R8, RZ ;  /* 0x0000000808107224 */ /* 0x000fc400078e02ff */
[----:B------:R-:W-:Y:S01]  /*0b20*/  IMAD R9, R8, 0x5ac0db, RZ ;  /* 0x005ac0db08097824 */ /* 0x000fe200078e02ff */
[--C-:B------:R-:W-:Y:S01]  /*0b30*/  IADD3 R8, P0, P1, R24, R4, R23.reuse ;  /* 0x0000000418087210 */ /* 0x100fe2000791e017 */
[----:B------:R-:W-:Y:S01]  /*0b40*/  IMAD R16, R16, 0x4c1906, RZ ;  /* 0x004c190610107824 */ /* 0x000fe200078e02ff */
[----:B------:R-:W-:Y:S02]  /*0b50*/  SHF.R.S32.HI R17, RZ, 0x1f, R23 ;  /* 0x0000001fff117819 */ /* 0x000fe40000011417 */
[----:B------:R-:W-:-:S04]  /*0b60*/  SHF.R.S32.HI R24, RZ, 0x1f, R24 ;  /* 0x0000001fff187819 */ /* 0x000fc80000011418 */
[----:B------:R-:W-:Y:S02]  /*0b70*/  IADD3.X R24, PT, PT, R24, R12, R17, P0, P1 ;  /* 0x0000000c18187210 */ /* 0x000fe400007e2411 */
[--C-:B------:R-:W-:Y:S02]  /*0b80*/  SHF.R.S32.HI R17, RZ, 0x1f, R9.reuse ;  /* 0x0000001fff117819 */ /* 0x100fe40000011409 */
[----:B------:R-:W-:Y:S02]  /*0b90*/  IADD3 R9, P0, P1, R16, R4, R9 ;  /* 0x0000000410097210 */ /* 0x000fe4000791e009 */
[----:B------:R-:W-:Y:S02]  /*0ba0*/  SHF.R.S32.HI R16, RZ, 0x1f, R16 ;  /* 0x0000001fff107819 */ /* 0x000fe40000011410 */
[----:B------:R-:W-:Y:S02]  /*0bb0*/  LOP3.LUT R24, R24, 0x5, RZ, 0x3c, !PT ;  /* 0x0000000518187812 */ /* 0x000fe400078e3cff */
[----:B------:R-:W-:-:S02]  /*0bc0*/  IADD3.X R16, PT, PT, R16, R12, R17, P0, P1 ;  /* 0x0000000c10107210 */ /* 0x000fc400007e2411 */
[----:B------:R-:W-:Y:S01]  /*0bd0*/  LOP3.LUT R23, R8, 0xe434e432, RZ, 0x3c, !PT ;  /* 0xe434e43208177812 */ /* 0x000fe200078e3cff */
[----:B------:R-:W-:Y:S01]  /*0be0*/  IMAD R24, R24, -0x21131993, RZ ;  /* 0xdeece66d18187824 */ /* 0x000fe200078e02ff */
[----:B------:R-:W-:Y:S02]  /*0bf0*/  LOP3.LUT R16, R16, 0x5, RZ, 0x3c, !PT ;  /* 0x0000000510107812 */ /* 0x000fe400078e3cff */
[----:B------:R-:W-:Y:S01]  /*0c00*/  LOP3.LUT R17, R9, 0xe434e432, RZ, 0x3c, !PT ;  /* 0xe434e43209117812 */ /* 0x000fe200078e3cff */
[C---:B------:R-:W-:Y:S02]  /*0c10*/  IMAD R25, R23.reuse, 0x5, R24 ;  /* 0x0000000517197824 */ /* 0x040fe400078e0218 */
[----:B------:R-:W-:-:S04]  /*0c20*/  IMAD.WIDE.U32 R8, R23, -0x21131993, R6 ;  /* 0xdeece66d17087825 */ /* 0x000fc800078e0006 */
[----:B------:R-:W-:Y:S02]  /*0c30*/  IMAD R16, R16, -0x21131993, RZ ;  /* 0xdeece66d10107824 */ /* 0x000fe400078e02ff */
[----:B------:R-:W-:Y:S02]  /*0c40*/  IMAD.IADD R9, R9, 0x1, R25 ;  /* 0x0000000109097824 */ /* 0x000fe400078e0219 */
[C---:B------:R-:W-:Y:S02]  /*0c50*/  IMAD R27, R17.reuse, 0x5, R16 ;  /* 0x00000005111b7824 */ /* 0x040fe400078e0210 */
[----:B------:R-:W-:Y:S01]  /*0c60*/  IMAD.WIDE.U32 R16, R17, -0x21131993, R6 ;  /* 0xdeece66d11107825 */ /* 0x000fe200078e0006 */
[----:B------:R-:W-:-:S03]  /*0c70*/  SHF.R.U64 R8, R8, 0x11, R9 ;  /* 0x0000001108087819 */ /* 0x000fc60000001209 */
[----:B------:R-:W-:Y:S02]  /*0c80*/  IMAD.IADD R9, R17, 0x1, R27 ;  /* 0x0000000111097824 */ /* 0x000fe400078e021b */
[----:B------:R-:W-:Y:S01]  /*0c90*/  VIADD R23, R10, 0xc ;  /* 0x0000000c0a177836 */ /* 0x000fe20000000000 */
[----:B------:R-:W-:Y:S02]  /*0ca0*/  LOP3.LUT R11, R11, 0x7fffffff, RZ, 0xc0, !PT ;  /* 0x7fffffff0b0b7812 */ /* 0x000fe400078ec0ff */
[----:B------:R-:W-:Y:S01]  /*0cb0*/  SHF.R.U64 R9, R16, 0x11, R9 ;  /* 0x0000001110097819 */ /* 0x000fe20000001209 */
[C---:B------:R-:W-:Y:S02]  /*0cc0*/  IMAD R16, R23.reuse, R23, RZ ;  /* 0x0000001717107224 */ /* 0x040fe400078e02ff */
[----:B------:R-:W-:Y:S02]  /*0cd0*/  IMAD R23, R23, 0x5ac0db, RZ ;  /* 0x005ac0db17177824 */ /* 0x000fe400078e02ff */
[----:B------:R-:W-:-:S02]  /*0ce0*/  IMAD R24, R16, 0x4c1906, RZ ;  /* 0x004c190610187824 */ /* 0x000fc400078e02ff */
[----:B------:R-:W-:Y:S01]  /*0cf0*/  IMAD R11, R11, -0x33333333, RZ ;  /* 0xcccccccd0b0b7824 */ /* 0x000fe200078e02ff */
[--C-:B------:R-:W-:Y:S02]  /*0d00*/  SHF.R.S32.HI R25, RZ, 0x1f, R23.reuse ;  /* 0x0000001fff197819 */ /* 0x100fe40000011417 */
[----:B------:R-:W-:Y:S01]  /*0d10*/  IADD3 R16, P0, P1, R24, R4, R23 ;  /* 0x0000000418107210 */ /* 0x000fe2000791e017 */
[----:B------:R-:W-:Y:S01]  /*0d20*/  VIADD R23, R10, 0xd ;  /* 0x0000000d0a177836 */ /* 0x000fe20000000000 */
[----:B------:R-:W-:Y:S02]  /*0d30*/  SHF.L.W.U32.HI R17, R11, 0x1f, R11 ;  /* 0x0000001f0b117819 */ /* 0x000fe40000010e0b */
[----:B------:R-:W-:Y:S02]  /*0d40*/  SHF.R.S32.HI R24, RZ, 0x1f, R24 ;  /* 0x0000001fff187819 */ /* 0x000fe40000011418 */
[----:B------:R-:W-:Y:S01]  /*0d50*/  ISETP.GE.U32.AND P4, PT, R17, 0x1999999a, PT ;  /* 0x1999999a1100780c */ /* 0x000fe20003f86070 */
[C---:B------:R-:W-:Y:S01]  /*0d60*/  IMAD R17, R23.reuse, R23, RZ ;  /* 0x0000001717117224 */ /* 0x040fe200078e02ff */
[----:B------:R-:W-:Y:S01]  /*0d70*/  IADD3.X R11, PT, PT, R24, R12, R25, P0, P1 ;  /* 0x0000000c180b7210 */ /* 0x000fe200007e2419 */
[----:B------:R-:W-:Y:S01]  /*0d80*/  IMAD R23, R23, 0x5ac0db, RZ ;  /* 0x005ac0db17177824 */ /* 0x000fe200078e02ff */
[----:B------:R-:W-:Y:S01]  /*0d90*/  LOP3.LUT R14, R14, 0x7fffffff, RZ, 0xc0, !PT ;  /* 0x7fffffff0e0e7812 */ /* 0x000fe200078ec0ff */
[----:B------:R-:W-:Y:S01]  /*0da0*/  IMAD R24, R17, 0x4c1906, RZ ;  /* 0x004c190611187824 */ /* 0x000fe200078e02ff */
[----:B------:R-:W-:-:S02]  /*0db0*/  LOP3.LUT R0, R0, 0x7fffffff, RZ, 0xc0, !PT ;  /* 0x7fffffff00007812 */ /* 0x000fc400078ec0ff */
[--C-:B------:R-:W-:Y:S01]  /*0dc0*/  SHF.R.S32.HI R25, RZ, 0x1f, R23.reuse ;  /* 0x0000001fff197819 */ /* 0x100fe20000011417 */
[----:B------:R-:W-:Y:S01]  /*0dd0*/  IMAD R17, R14, -0x33333333, RZ ;  /* 0xcccccccd0e117824 */ /* 0x000fe200078e02ff */
[----:B------:R-:W-:Y:S01]  /*0de0*/  IADD3 R14, P0, P1, R24, R4, R23 ;  /* 0x00000004180e7210 */ /* 0x000fe2000791e017 */
[----:B------:R-:W-:Y:S01]  /*0df0*/  IMAD R23, R0, -0x33333333, RZ ;  /* 0xcccccccd00177824 */ /* 0x000fe200078e02ff */
[----:B------:R-:W-:Y:S02]  /*0e00*/  SHF.R.S32.HI R24, RZ, 0x1f, R24 ;  /* 0x0000001fff187819 */ /* 0x000fe40000011418 */
[----:B------:R-:W-:Y:S02]  /*0e10*/  SHF.L.W.U32.HI R17, R17, 0x1f, R17 ;  /* 0x0000001f11117819 */ /* 0x000fe40000010e11 */
[----:B------:R-:W-:Y:S01]  /*0e20*/  IADD3.X R0, PT, PT, R24, R12, R25, P0, P1 ;  /* 0x0000000c18007210 */ /* 0x000fe200007e2419 */
[----:B------:R-:W-:Y:S01]  /*0e30*/  VIADD R24, R10, 0xb ;  /* 0x0000000b0a187836 */ /* 0x000fe20000000000 */
[----:B------:R-:W-:-:S02]  /*0e40*/  SHF.L.W.U32.HI R23, R23, 0x1f, R23 ;  /* 0x0000001f17177819 */ /* 0x000fc40000010e17 */
[----:B------:R-:W-:Y:S01]  /*0e50*/  ISETP.GE.U32.AND P2, PT, R17, 0x1999999a, PT ;  /* 0x1999999a1100780c */ /* 0x000fe20003f46070 */
[----:B------:R-:W-:Y:S01]  /*0e60*/  VIADD R17, R10, 0xe ;  /* 0x0000000e0a117836 */ /* 0x000fe20000000000 */
[----:B------:R-:W-:Y:S01]  /*0e70*/  ISETP.GE.U32.AND P1, PT, R23, 0x1999999a, PT ;  /* 0x1999999a1700780c */ /* 0x000fe20003f26070 */
[C---:B------:R-:W-:Y:S02]  /*0e80*/  IMAD R23, R24.reuse, 0x5ac0db, RZ ;  /* 0x005ac0db18177824 */ /* 0x040fe400078e02ff */
[----:B------:R-:W-:Y:S01]  /*0e90*/  IMAD R24, R24, R24, RZ ;  /* 0x0000001818187224 */ /* 0x000fe200078e02ff */
[----:B------:R-:W-:Y:S01]  /*0ea0*/  LOP3.LUT R5, R5, 0x7fffffff, RZ, 0xc0, !PT ;  /* 0x7fffffff05057812 */ /* 0x000fe200078ec0ff */
[C---:B------:R-:W-:Y:S02]  /*0eb0*/  IMAD R10, R17.reuse, R17, RZ ;  /* 0x00000011110a7224 */ /* 0x040fe400078e02ff */
[----:B------:R-:W-:Y:S02]  /*0ec0*/  IMAD R24, R24, 0x4c1906, RZ ;  /* 0x004c190618187824 */ /* 0x000fe400078e02ff */
[----:B------:R-:W-:-:S02]  /*0ed0*/  IMAD R17, R17, 0x5ac0db, RZ ;  /* 0x005ac0db11117824 */ /* 0x000fc400078e02ff */
[----:B------:R-:W-:Y:S02]  /*0ee0*/  IMAD R10, R10, 0x4c1906, RZ ;  /* 0x004c19060a0a7824 */ /* 0x000fe400078e02ff */
[----:B------:R-:W-:Y:S01]  /*0ef0*/  IMAD R25, R5, -0x33333333, RZ ;  /* 0xcccccccd05197824 */ /* 0x000fe200078e02ff */
[-CC-:B------:R-:W-:Y:S02]  /*0f00*/  IADD3 R5, P0, P6, R24, R4.reuse, R23.reuse ;  /* 0x0000000418057210 */ /* 0x180fe40007e1e017 */
[----:B------:R-:W-:Y:S02]  /*0f10*/  SHF.R.S32.HI R23, RZ, 0x1f, R23 ;  /* 0x0000001fff177819 */ /* 0x000fe40000011417 */
[----:B------:R-:W-:Y:S02]  /*0f20*/  SHF.R.S32.HI R24, RZ, 0x1f, R24 ;  /* 0x0000001fff187819 */ /* 0x000fe40000011418 */
[----:B------:R-:W-:Y:S02]  /*0f30*/  IADD3 R4, P3, P5, R10, R4, R17 ;  /* 0x000000040a047210 */ /* 0x000fe40007d7e011 */
[----:B------:R-:W-:-:S02]  /*0f40*/  SHF.L.W.U32.HI R25, R25, 0x1f, R25 ;  /* 0x0000001f19197819 */ /* 0x000fc40000010e19 */
[----:B------:R-:W-:Y:S02]  /*0f50*/  SHF.R.S32.HI R17, RZ, 0x1f, R17 ;  /* 0x0000001fff117819 */ /* 0x000fe40000011411 */
[----:B------:R-:W-:Y:S02]  /*0f60*/  SHF.R.S32.HI R10, RZ, 0x1f, R10 ;  /* 0x0000001fff0a7819 */ /* 0x000fe4000001140a */
[-C--:B------:R-:W-:Y:S02]  /*0f70*/  IADD3.X R23, PT, PT, R24, R12.reuse, R23, P0, P6 ;  /* 0x0000000c18177210 */ /* 0x080fe400007ec417 */
[----:B------:R-:W-:Y:S02]  /*0f80*/  ISETP.GE.U32.AND P0, PT, R25, 0x1999999a, PT ;  /* 0x1999999a1900780c */ /* 0x000fe40003f06070 */
[----:B------:R-:W-:Y:S02]  /*0f90*/  IADD3.X R12, PT, PT, R10, R12, R17, P3, P5 ;  /* 0x0000000c0a0c7210 */ /* 0x000fe40001fea411 */
[----:B------:R-:W-:-:S02]  /*0fa0*/  LOP3.LUT R17, R16, 0xe434e432, RZ, 0x3c, !PT ;  /* 0xe434e43210117812 */ /* 0x000fc400078e3cff */
[----:B------:R-:W-:Y:S02]  /*0fb0*/  LOP3.LUT R25, R4, 0xe434e432, RZ, 0x3c, !PT ;  /* 0xe434e43204197812 */ /* 0x000fe400078e3cff */
[----:B------:R-:W-:Y:S02]  /*0fc0*/  LOP3.LUT R16, R11, 0x5, RZ, 0x3c, !PT ;  /* 0x000000050b107812 */ /* 0x000fe400078e3cff */
[----:B------:R-:W-:Y:S02]  /*0fd0*/  LOP3.LUT R10, R0, 0x5, RZ, 0x3c, !PT ;  /* 0x00000005000a7812 */ /* 0x000fe400078e3cff */
[----:B------:R-:W-:Y:S02]  /*0fe0*/  LOP3.LUT R4, R23, 0x5, RZ, 0x3c, !PT ;  /* 0x0000000517047812 */ /* 0x000fe400078e3cff */
[----:B------:R-:W-:Y:S01]  /*0ff0*/  LOP3.LUT R0, R12, 0x5, RZ, 0x3c, !PT ;  /* 0x000000050c007812 */ /* 0x000fe200078e3cff */
[----:B------:R-:W-:Y:S01]  /*1000*/  IMAD R16, R16, -0x21131993, RZ ;  /* 0xdeece66d10107824 */ /* 0x000fe200078e02ff */
[----:B------:R-:W-:Y:S01]  /*1010*/  LOP3.LUT R11, R14, 0xe434e432, RZ, 0x3c, !PT ;  /* 0xe434e4320e0b7812 */ /* 0x000fe200078e3cff */
[----:B------:R-:W-:Y:S01]  /*1020*/  IMAD R10, R10, -0x21131993, RZ ;  /* 0xdeece66d0a0a7824 */ /* 0x000fe200078e02ff */
[----:B------:R-:W-:Y:S01]  /*1030*/  LOP3.LUT R5, R5, 0xe434e432, RZ, 0x3c, !PT ;  /* 0xe434e43205057812 */ /* 0x000fe200078e3cff */
[----:B------:R-:W-:Y:S01]  /*1040*/  IMAD R4, R4, -0x21131993, RZ ;  /* 0xdeece66d04047824 */ /* 0x000fe200078e02ff */
[----:B------:R-:W-:Y:S01]  /*1050*/  LOP3.LUT R15, R15, 0x7fffffff, RZ, 0xc0, !PT ;  /* 0x7fffffff0f0f7812 */ /* 0x000fe200078ec0ff */
[----:B------:R-:W-:-:S02]  /*1060*/  IMAD R0, R0, -0x21131993, RZ ;  /* 0xdeece66d00007824 */ /* 0x000fc400078e02ff */
[----:B------:R-:W-:Y:S02]  /*1070*/  IMAD R23, R17, 0x5, R16 ;  /* 0x0000000511177824 */ /* 0x000fe400078e0210 */
[----:B------:R-:W-:Y:S02]  /*1080*/  IMAD R29, R11, 0x5, R10 ;  /* 0x000000050b1d7824 */ /* 0x000fe400078e020a */
[----:B------:R-:W-:Y:S01]  /*1090*/  IMAD R27, R5, 0x5, R4 ;  /* 0x00000005051b7824 */ /* 0x000fe200078e0204 */
[----:B------:R-:W-:Y:S01]  /*10a0*/  LOP3.LUT R18, R18, 0x7fffffff, RZ, 0xc0, !PT ;  /* 0x7fffffff12127812 */ /* 0x000fe200078ec0ff */
[----:B------:R-:W-:Y:S01]  /*10b0*/  IMAD.WIDE.U32 R16, R17, -0x21131993, R6 ;  /* 0xdeece66d11107825 */ /* 0x000fe200078e0006 */
[----:B------:R-:W-:-:S03]  /*10c0*/  LOP3.LUT R19, R19, 0x7fffffff, RZ, 0xc0, !PT ;  /* 0x7fffffff13137812 */ /* 0x000fc600078ec0ff */
[----:B------:R-:W-:-:S04]  /*10d0*/  IMAD.WIDE.U32 R10, R11, -0x21131993, R6 ;  /* 0xdeece66d0b0a7825 */ /* 0x000fc800078e0006 */
[----:B------:R-:W-:-:S04]  /*10e0*/  IMAD.WIDE.U32 R4, R5, -0x21131993, R6 ;  /* 0xdeece66d05047825 */ /* 0x000fc800078e0006 */
[----:B------:R-:W-:-:S04]  /*10f0*/  IMAD.WIDE.U32 R6, R25, -0x21131993, R6 ;  /* 0xdeece66d19067825 */ /* 0x000fc800078e0006 */
[----:B------:R-:W-:Y:S02]  /*1100*/  IMAD R15, R15, -0x33333333, RZ ;  /* 0xcccccccd0f0f7824 */ /* 0x000fe400078e02ff */
[----:B------:R-:W-:Y:S01]  /*1110*/  IMAD R25, R25, 0x5, R0 ;  /* 0x0000000519197824 */ /* 0x000fe200078e0200 */
[----:B------:R-:W-:Y:S01]  /*1120*/  SEL R0, RZ, 0x8000, P4 ;  /* 0x00008000ff007807 */ /* 0x000fe20002000000 */
[----:B------:R-:W-:Y:S01]  /*1130*/  IMAD R18, R18, -0x33333333, RZ ;  /* 0xcccccccd12127824 */ /* 0x000fe200078e02ff */
[----:B------:R-:W-:Y:S01]  /*1140*/  SHF.L.W.U32.HI R15, R15, 0x1f, R15 ;  /* 0x0000001f0f0f7819 */ /* 0x000fe20000010e0f */
[----:B------:R-:W-:Y:S01]  /*1150*/  IMAD R19, R19, -0x33333333, RZ ;  /* 0xcccccccd13137824 */ /* 0x000fe200078e02ff */
[----:B------:R-:W-:Y:S01]  /*1160*/  LOP3.LUT R20, R20, 0x7fffffff, RZ, 0xc0, !PT ;  /* 0x7fffffff14147812 */ /* 0x000fe200078ec0ff */
[----:B------:R-:W-:Y:S01]  /*1170*/  IMAD.IADD R27, R5, 0x1, R27 ;  /* 0x00000001051b7824 */ /* 0x000fe200078e021b */
[----:B------:R-:W-:Y:S01]  /*1180*/  LOP3.LUT R21, R21, 0x7fffffff, RZ, 0xc0, !PT ;  /* 0x7fffffff15157812 */ /* 0x000fe200078ec0ff */
[----:B--2---:R-:W-:Y:S01]  /*1190*/  IMAD R0, R13, 0x10000, R0 ;  /* 0x000100000d007824 */ /* 0x004fe200078e0200 */
[----:B------:R-:W-:Y:S01]  /*11a0*/  SEL R5, RZ, 0x4000, P2 ;  /* 0x00004000ff057807 */ /* 0x000fe20001000000 */
[----:B------:R-:W-:Y:S01]  /*11b0*/  IMAD.IADD R25, R7, 0x1, R25 ;  /* 0x0000000107197824 */ /* 0x000fe200078e0219 */
[----:B------:R-:W-:Y:S01]  /*11c0*/  SEL R7, RZ, 0x2000, P1 ;  /* 0x00002000ff077807 */ /* 0x000fe20000800000 */
[----:B------:R-:W-:Y:S01]  /*11d0*/  IMAD R20, R20, -0x33333333, RZ ;  /* 0xcccccccd14147824 */ /* 0x000fe200078e02ff */
[----:B------:R-:W-:Y:S01]  /*11e0*/  ISETP.GE.U32.AND P3, PT, R15, 0x1999999a, PT ;  /* 0x1999999a0f00780c */ /* 0x000fe20003f66070 */
[----:B------:R-:W-:Y:S01]  /*11f0*/  IMAD R21, R21, -0x33333333, RZ ;  /* 0xcccccccd15157824 */ /* 0x000fe200078e02ff */
[----:B------:R-:W-:Y:S01]  /*1200*/  SHF.L.W.U32.HI R18, R18, 0x1f, R18 ;  /* 0x0000001f12127819 */ /* 0x000fe20000010e12 */
[----:B------:R-:W-:Y:S01]  /*1210*/  IMAD.IADD R23, R17, 0x1, R23 ;  /* 0x0000000111177824 */ /* 0x000fe200078e0217 */
[----:B------:R-:W-:Y:S01]  /*1220*/  SHF.L.W.U32.HI R19, R19, 0x1f, R19 ;  /* 0x0000001f13137819 */ /* 0x000fe20000010e13 */
[----:B------:R-:W-:Y:S01]  /*1230*/  IMAD.IADD R29, R11, 0x1, R29 ;  /* 0x000000010b1d7824 */ /* 0x000fe200078e021d */
[----:B------:R-:W-:-:S02]  /*1240*/  LOP3.LUT R22, R22, 0x7fffffff, RZ, 0xc0, !PT ;  /* 0x7fffffff16167812 */ /* 0x000fc400078ec0ff */
[----:B------:R-:W-:Y:S02]  /*1250*/  LOP3.LUT R8, R8, 0x7fffffff, RZ, 0xc0, !PT ;  /* 0x7fffffff08087812 */ /* 0x000fe400078ec0ff */
[----:B------:R-:W-:Y:S02]  /*1260*/  SHF.R.U64 R4, R4, 0x11, R27 ;  /* 0x0000001104047819 */ /* 0x000fe4000000121b */
[----:B------:R-:W-:Y:S02]  /*1270*/  IADD3 R0, PT, PT, R7, R5, R0 ;  /* 0x0000000507007210 */ /* 0x000fe40007ffe000 */
[----:B------:R-:W-:Y:S02]  /*1280*/  SEL R5, RZ, 0x1000, P0 ;  /* 0x00001000ff057807 */ /* 0x000fe40000000000 */
[----:B------:R-:W-:Y:S01]  /*1290*/  SEL R7, RZ, 0x800, P3 ;  /* 0x00000800ff077807 */ /* 0x000fe20001800000 */
[----:B------:R-:W-:Y:S01]  /*12a0*/  IMAD R22, R22, -0x33333333, RZ ;  /* 0xcccccccd16167824 */ /* 0x000fe200078e02ff */
[----:B------:R-:W-:Y:S01]  /*12b0*/  ISETP.GE.U32.AND P4, PT, R18, 0x1999999a, PT ;  /* 0x1999999a1200780c */ /* 0x000fe20003f86070 */
[----:B------:R-:W-:Y:S01]  /*12c0*/  IMAD R8, R8, -0x33333333, RZ ;  /* 0xcccccccd08087824 */ /* 0x000fe200078e02ff */
[----:B------:R-:W-:-:S02]  /*12d0*/  ISETP.GE.U32.AND P2, PT, R19, 0x1999999a, PT ;  /* 0x1999999a1300780c */ /* 0x000fc40003f46070 */
[----:B------:R-:W-:Y:S02]  /*12e0*/  SHF.L.W.U32.HI R20, R20, 0x1f, R20 ;  /* 0x0000001f14147819 */ /* 0x000fe40000010e14 */
[----:B------:R-:W-:Y:S02]  /*12f0*/  LOP3.LUT R9, R9, 0x7fffffff, RZ, 0xc0, !PT ;  /* 0x7fffffff09097812 */ /* 0x000fe400078ec0ff */
[----:B------:R-:W-:Y:S02]  /*1300*/  SHF.L.W.U32.HI R21, R21, 0x1f, R21 ;  /* 0x0000001f15157819 */ /* 0x000fe40000010e15 */
[----:B------:R-:W-:Y:S02]  /*1310*/  LOP3.LUT R4, R4, 0x7fffffff, RZ, 0xc0, !PT ;  /* 0x7fffffff04047812 */ /* 0x000fe400078ec0ff */
[----:B------:R-:W-:Y:S02]  /*1320*/  SHF.R.U64 R16, R16, 0x11, R23 ;  /* 0x0000001110107819 */ /* 0x000fe40000001217 */
[----:B------:R-:W-:-:S02]  /*1330*/  SHF.R.U64 R10, R10, 0x11, R29 ;  /* 0x000000110a0a7819 */ /* 0x000fc4000000121d */
[----:B------:R-:W-:Y:S02]  /*1340*/  IADD3 R0, PT, PT, R7, R5, R0 ;  /* 0x0000000507007210 */ /* 0x000fe40007ffe000 */
[----:B------:R-:W-:Y:S02]  /*1350*/  SEL R5, RZ, 0x400, P4 ;  /* 0x00000400ff057807 */ /* 0x000fe40002000000 */
[----:B------:R-:W-:Y:S01]  /*1360*/  SEL R7, RZ, 0x200, P2 ;  /* 0x00000200ff077807 */ /* 0x000fe20001000000 */
[----:B------:R-:W-:Y:S01]  /*1370*/  IMAD R9, R9, -0x33333333, RZ ;  /* 0xcccccccd09097824 */ /* 0x000fe200078e02ff */
[----:B------:R-:W-:Y:S01]  /*1380*/  ISETP.GE.U32.AND P1, PT, R20, 0x1999999a, PT ;  /* 0x1999999a1400780c */ /* 0x000fe20003f26070 */
[----:B------:R-:W-:Y:S01]  /*1390*/  IMAD R4, R4, -0x33333333, RZ ;  /* 0xcccccccd04047824 */ /* 0x000fe200078e02ff */
[----:B------:R-:W-:Y:S02]  /*13a0*/  ISETP.GE.U32.AND P0, PT, R21, 0x1999999a, PT ;  /* 0x1999999a1500780c */ /* 0x000fe40003f06070 */
[----:B------:R-:W-:-:S02]  /*13b0*/  SHF.R.U64 R6, R6, 0x11, R25 ;  /* 0x0000001106067819 */ /* 0x000fc40000001219 */
[----:B------:R-:W-:Y:S02]  /*13c0*/  SHF.L.W.U32.HI R22, R22, 0x1f, R22 ;  /* 0x0000001f16167819 */ /* 0x000fe40000010e16 */
[----:B------:R-:W-:Y:S02]  /*13d0*/  SHF.L.W.U32.HI R8, R8, 0x1f, R8 ;  /* 0x0000001f08087819 */ /* 0x000fe40000010e08 */
[----:B------:R-:W-:Y:S02]  /*13e0*/  LOP3.LUT R16, R16, 0x7fffffff, RZ, 0xc0, !PT ;  /* 0x7fffffff10107812 */ /* 0x000fe400078ec0ff */
[----:B------:R-:W-:Y:S02]  /*13f0*/  LOP3.LUT R10, R10, 0x7fffffff, RZ, 0xc0, !PT ;  /* 0x7fffffff0a0a7812 */ /* 0x000fe400078ec0ff */
[----:B------:R-:W-:Y:S02]  /*1400*/  IADD3 R0, PT, PT, R7, R5, R0 ;  /* 0x0000000507007210 */ /* 0x000fe40007ffe000 */
[----:B------:R-:W-:-:S02]  /*1410*/  SEL R5, RZ, 0x100, P1 ;  /* 0x00000100ff057807 */ /* 0x000fc40000800000 */
[----:B------:R-:W-:Y:S01]  /*1420*/  SEL R7, RZ, 0x80, P0 ;  /* 0x00000080ff077807 */ /* 0x000fe20000000000 */
[----:B------:R-:W-:Y:S01]  /*1430*/  IMAD R16, R16, -0x33333333, RZ ;  /* 0xcccccccd10107824 */ /* 0x000fe200078e02ff */
[----:B------:R-:W-:Y:S01]  /*1440*/  ISETP.GE.U32.AND P2, PT, R22, 0x1999999a, PT ;  /* 0x1999999a1600780c */ /* 0x000fe20003f46070 */
[----:B------:R-:W-:Y:S01]  /*1450*/  IMAD R10, R10, -0x33333333, RZ ;  /* 0xcccccccd0a0a7824 */ /* 0x000fe200078e02ff */
[----:B------:R-:W-:Y:S02]  /*1460*/  ISETP.GE.U32.AND P3, PT, R8, 0x1999999a, PT ;  /* 0x1999999a0800780c */ /* 0x000fe40003f66070 */
[----:B------:R-:W-:Y:S02]  /*1470*/  LOP3.LUT R6, R6, 0x7fffffff, RZ, 0xc0, !PT ;  /* 0x7fffffff06067812 */ /* 0x000fe400078ec0ff */
[----:B------:R-:W-:Y:S02]  /*1480*/  SHF.L.W.U32.HI R9, R9, 0x1f, R9 ;  /* 0x0000001f09097819 */ /* 0x000fe40000010e09 */
[----:B------:R-:W-:-:S02]  /*1490*/  SHF.L.W.U32.HI R4, R4, 0x1f, R4 ;  /* 0x0000001f04047819 */ /* 0x000fc40000010e04 */
[----:B------:R-:W-:Y:S01]  /*14a0*/  IADD3 R0, PT, PT, R7, R5, R0 ;  /* 0x0000000507007210 */ /* 0x000fe20007ffe000 */
[----:B------:R-:W-:Y:S01]  /*14b0*/  IMAD R6, R6, -0x33333333, RZ ;  /* 0xcccccccd06067824 */ /* 0x000fe200078e02ff */
[----:B------:R-:W-:Y:S02]  /*14c0*/  SEL R5, RZ, 0x40, P2 ;  /* 0x00000040ff057807 */ /* 0x000fe40001000000 */
[----:B------:R-:W-:Y:S02]  /*14d0*/  SEL R7, RZ, 0x20, P3 ;  /* 0x00000020ff077807 */ /* 0x000fe40001800000 */
[----:B------:R-:W-:Y:S02]  /*14e0*/  ISETP.GE.U32.AND P0, PT, R9, 0x1999999a, PT ;  /* 0x1999999a0900780c */ /* 0x000fe40003f06070 */
[----:B------:R-:W-:Y:S02]  /*14f0*/  ISETP.GE.U32.AND P1, PT, R4, 0x1999999a, PT ;  /* 0x1999999a0400780c */ /* 0x000fe40003f26070 */
[----:B------:R-:W-:-:S02]  /*1500*/  SHF.L.W.U32.HI R16, R16, 0x1f, R16 ;  /* 0x0000001f10107819 */ /* 0x000fc40000010e10 */
[----:B------:R-:W-:Y:S02]  /*1510*/  SHF.L.W.U32.HI R10, R10, 0x1f, R10 ;  /* 0x0000001f0a0a7819 */ /* 0x000fe40000010e0a */
[----:B------:R-:W-:Y:S02]  /*1520*/  IADD3 R5, PT, PT, R7, R5, R0 ;  /* 0x0000000507057210 */ /* 0x000fe40007ffe000 */
[----:B------:R-:W-:Y:S02]  /*1530*/  SEL R4, RZ, 0x10, P0 ;  /* 0x00000010ff047807 */ /* 0x000fe40000000000 */
[----:B------:R-:W-:Y:S02]  /*1540*/  SEL R0, RZ, 0x8, P1 ;  /* 0x00000008ff007807 */ /* 0x000fe40000800000 */
[----:B------:R-:W-:Y:S02]  /*1550*/  SHF.L.W.U32.HI R6, R6, 0x1f, R6 ;  /* 0x0000001f06067819 */ /* 0x000fe40000010e06 */
[----:B------:R-:W-:-:S02]  /*1560*/  ISETP.GE.U32.AND P0, PT, R16, 0x1999999a, PT ;  /* 0x1999999a1000780c */ /* 0x000fc40003f06070 */
[----:B------:R-:W-:Y:S02]  /*1570*/  ISETP.GE.U32.AND P1, PT, R10, 0x1999999a, PT ;  /* 0x1999999a0a00780c */ /* 0x000fe40003f26070 */
[----:B------:R-:W-:Y:S02]  /*1580*/  IADD3 R0, PT, PT, R0, R4, R5 ;  /* 0x0000000400007210 */ /* 0x000fe40007ffe005 */
[----:B------:R-:W-:Y:S02]  /*1590*/  ISETP.GE.U32.AND P2, PT, R6, 0x1999999a, PT ;  /* 0x1999999a0600780c */ /* 0x000fe40003f46070 */
[----:B------:R-:W-:Y:S02]  /*15a0*/  SEL R5, RZ, 0x4, P0 ;  /* 0x00000004ff057807 */ /* 0x000fe40000000000 */
[----:B------:R-:W-:Y:S02]  /*15b0*/  SEL R4, RZ, 0x2, P1 ;  /* 0x00000002ff047807 */ /* 0x000fe40000800000 */
[----:B------:R-:W-:-:S02]  /*15c0*/  SEL R7, RZ, 0x1, P2 ;  /* 0x00000001ff077807 */ /* 0x000fc40001000000 */
[----:B------:R-:W-:-:S05]  /*15d0*/  IADD3 R0, PT, PT, R4, R5, R0 ;  /* 0x0000000504007210 */ /* 0x000fca0007ffe000 */
[----:B------:R-:W-:-:S05]  /*15e0*/  IMAD.IADD R7, R0, 0x1, R7 ;  /* 0x0000000100077824 */ /* 0x000fca00078e0207 */
[----:B------:R-:W-:Y:S01]  /*15f0*/  STG.E desc[UR4][R2.64], R7 ;  /* 0x0000000702007986 */ /* 0x000fe2000c101904 */
[----:B------:R-:W-:Y:S05]  /*1600*/  EXIT ;  /* 0x000000000000794d */ /* 0x000fea0003800000 */
.L_x_21:
        /* <DEDUP_REMOVED lines=15> */
.L_x_27:


//--------------------- .text._Z11setInitialXxiPi --------------------------
	.section	.text._Z11setInitialXxiPi,"ax",@progbits
	.align	128
        .global         _Z11setInitialXxiPi
        .type           _Z11setInitialXxiPi,@function
        .size           _Z11setInitialXxiPi,(.L_x_28 - _Z11setInitialXxiPi)
        .other          _Z11setInitialXxiPi,@"STO_CUDA_ENTRY STV_DEFAULT"
_Z11setInitialXxiPi:
.text._Z11setInitialXxiPi:
[----:B------:R-:W-:Y:S01]  /*0000*/  LDC R1, c[0x0][0x37c] ;  /* 0x0000df00ff017b82 */ /* 0x000fe20000000800 */
[----:B------:R-:W0:Y:S01]  /*0010*/  LDCU UR4, c[0x0][0x388] ;  /* 0x00007100ff0477ac */ /* 0x000e220008000800 */
[----:B------:R-:W1:Y:S06]  /*0020*/  S2R R0, SR_TID.Y ;  /* 0x0000000000007919 */ /* 0x000e6c0000002200 */
[----:B------:R-:W2:Y:S01]  /*0030*/  S2UR UR10, SR_CTAID.Y ;  /* 0x00000000000a79c3 */ /* 0x000ea20000002600 */
[----:B------:R-:W-:Y:S01]  /*0040*/  IMAD.MOV.U32 R5, RZ, RZ, RZ ;  /* 0x000000ffff057224 */ /* 0x000fe200078e00ff */
[----:B------:R-:W3:Y:S01]  /*0050*/  LDCU UR7, c[0x0][0x388] ;  /* 0x00007100ff0777ac */ /* 0x000ee20008000800 */
[----:B------:R-:W4:Y:S01]  /*0060*/  LDCU.64 UR8, c[0x0][0x358] ;  /* 0x00006b00ff0877ac */ /* 0x000f220008000a00 */
[----:B------:R-:W5:Y:S01]  /*0070*/  LDCU.64 UR12, c[0x0][0x380] ;  /* 0x00007000ff0c77ac */ /* 0x000f620008000a00 */
[----:B0-----:R-:W-:-:S02]  /*0080*/  UIADD3 UR5, UPT, UPT, UR4, 0x1, URZ ;  /* 0x0000000104057890 */ /* 0x001fc4000fffe0ff */
[----:B------:R-:W-:Y:S02]  /*0090*/  UIADD3 UR6, UPT, UPT, UR4, 0x2, URZ ;  /* 0x0000000204067890 */ /* 0x000fe4000fffe0ff */
[----:B------:R-:W-:Y:S01]  /*00a0*/  UIADD3 UR4, UPT, UPT, UR4, 0x3, URZ ;  /* 0x0000000304047890 */ /* 0x000fe2000fffe0ff */
[----:B---3--:R-:W-:Y:S02]  /*00b0*/  IMAD.U32 R16, RZ, RZ, UR7 ;  /* 0x00000007ff107e24 */ /* 0x008fe4000f8e00ff */
[----:B------:R-:W-:Y:S02]  /*00c0*/  IMAD.U32 R14, RZ, RZ, UR5 ;  /* 0x00000005ff0e7e24 */ /* 0x000fe4000f8e00ff */
[----:B------:R-:W-:Y:S02]  /*00d0*/  IMAD.U32 R12, RZ, RZ, UR6 ;  /* 0x00000006ff0c7e24 */ /* 0x000fe4000f8e00ff */
[----:B------:R-:W-:Y:S01]  /*00e0*/  IMAD.U32 R15, RZ, RZ, UR4 ;  /* 0x00000004ff0f7e24 */ /* 0x000fe2000f8e00ff */
[----:B-12-45:R-:W-:-:S06]  /*00f0*/  UMOV UR4, 0x20 ;  /* 0x0000002000047882 */ /* 0x036fcc0000000000 */
.L_x_22:
[----:B------:R-:W0:Y:S01]  /*0100*/  LDC R3, c[0x0][0x364] ;  /* 0x0000d900ff037b82 */ /* 0x000e220000000800 */
[C---:B------:R-:W-:Y:S01]  /*0110*/  IMAD R6, R16.reuse, R16, RZ ;  /* 0x0000001010067224 */ /* 0x040fe200078e02ff */
[----:B------:R-:W-:Y:S01]  /*0120*/  UIADD3 UR5, UPT, UPT, UR4, -0x4, URZ ;  /* 0xfffffffc04057890 */ /* 0x000fe2000fffe0ff */
[----:B------:R-:W-:Y:S01]  /*0130*/  IMAD R19, R16, 0x5ac0db, RZ ;  /* 0x005ac0db10137824 */ /* 0x000fe200078e02ff */
[----:B------:R-:W-:Y:S01]  /*0140*/  UIADD3 UR6, UPT, UPT, UR4, -0x1, URZ ;  /* 0xffffffff04067890 */ /* 0x000fe2000fffe0ff */
[----:B------:R-:W-:Y:S01]  /*0150*/  IMAD R20, R6, 0x4c1906, RZ ;  /* 0x004c190606147824 */ /* 0x000fe200078e02ff */
[----:B------:R-:W-:Y:S01]  /*0160*/  UIADD3 UR7, UPT, UPT, UR4, -0x2, URZ ;  /* 0xfffffffe04077890 */ /* 0x000fe2000fffe0ff */
[C---:B------:R-:W-:Y:S01]  /*0170*/  IMAD R18, R14.reuse, R14, RZ ;  /* 0x0000000e0e127224 */ /* 0x040fe200078e02ff */
[----:B------:R-:W-:Y:S01]  /*0180*/  SHF.R.S32.HI R10, RZ, 0x1f, R19 ;  /* 0x0000001fff0a7819 */ /* 0x000fe20000011413 */
[----:B------:R-:W-:Y:S01]  /*0190*/  IMAD R8, R15, R15, RZ ;  /* 0x0000000f0f087224 */ /* 0x000fe200078e02ff */
[----:B------:R-:W-:Y:S01]  /*01a0*/  UISETP.NE.AND UP0, UPT, UR5, URZ, UPT ;  /* 0x000000ff0500728c */ /* 0x000fe2000bf05270 */
[----:B------:R-:W-:Y:S01]  /*01b0*/  IMAD R11, R14, 0x5ac0db, RZ ;  /* 0x005ac0db0e0b7824 */ /* 0x000fe200078e02ff */
[----:B------:R-:W-:Y:S01]  /*01c0*/  UIADD3 UR4, UPT, UPT, UR4, -0x3, URZ ;  /* 0xfffffffd04047890 */ /* 0x000fe2000fffe0ff */
[----:B------:R-:W-:-:S02]  /*01d0*/  IMAD R17, R12, 0x5ac0db, RZ ;  /* 0x005ac0db0c117824 */ /* 0x000fc400078e02ff */
[C---:B------:R-:W-:Y:S01]  /*01e0*/  IMAD R13, R15.reuse, 0x5ac0db, RZ ;  /* 0x005ac0db0f0d7824 */ /* 0x040fe200078e02ff */
[----:B------:R-:W-:Y:S01]  /*01f0*/  SHF.R.S32.HI R22, RZ, 0x1f, R11 ;  /* 0x0000001fff167819 */ /* 0x000fe2000001140b */
[----:B------:R-:W-:Y:S02]  /*0200*/  IMAD R18, R18, 0x4c1906, RZ ;  /* 0x004c190612127824 */ /* 0x000fe400078e02ff */
[----:B------:R-:W-:Y:S02]  /*0210*/  VIADD R14, R14, 0x4 ;  /* 0x000000040e0e7836 */ /* 0x000fe40000000000 */
[----:B------:R-:W-:Y:S02]  /*0220*/  VIADD R15, R15, 0x4 ;  /* 0x000000040f0f7836 */ /* 0x000fe40000000000 */
[----:B------:R-:W-:Y:S02]  /*0230*/  VIADD R16, R16, 0x4 ;  /* 0x0000000410107836 */ /* 0x000fe40000000000 */
[----:B0-----:R-:W-:-:S04]  /*0240*/  IMAD R4, R3, UR10, R0 ;  /* 0x0000000a03047c24 */ /* 0x001fc8000f8e0200 */
[----:B------:R-:W-:-:S04]  /*0250*/  VIADD R7, R4, 0xffe363c8 ;  /* 0xffe363c804077836 */ /* 0x000fc80000000000 */
[C---:B------:R-:W-:Y:S02]  /*0260*/  IMAD R3, R7.reuse, 0x5f24f, RZ ;  /* 0x0005f24f07037824 */ /* 0x040fe400078e02ff */
[----:B------:R-:W-:Y:S02]  /*0270*/  IMAD R9, R7, R7, RZ ;  /* 0x0000000707097224 */ /* 0x000fe400078e02ff */
[C---:B------:R-:W-:Y:S01]  /*0280*/  IMAD R7, R12.reuse, R12, RZ ;  /* 0x0000000c0c077224 */ /* 0x040fe200078e02ff */
[----:B------:R-:W-:Y:S01]  /*0290*/  IADD3 R2, P0, PT, R3, UR12, RZ ;  /* 0x0000000c03027c10 */ /* 0x000fe2000ff1e0ff */
[----:B------:R-:W-:-:S03]  /*02a0*/  VIADD R12, R12, 0x4 ;  /* 0x000000040c0c7836 */ /* 0x000fc60000000000 */
[----:B------:R-:W-:-:S03]  /*02b0*/  LEA.HI.X.SX32 R3, R3, UR13, 0x1, P0 ;  /* 0x0000000d03037c11 */ /* 0x000fc600080f0eff */
[----:B------:R-:W-:Y:S01]  /*02c0*/  IMAD.WIDE.U32 R2, R9, 0x4307a7, R2 ;  /* 0x004307a709027825 */ /* 0x000fe200078e0002 */
[----:B------:R-:W-:Y:S02]  /*02d0*/  SHF.R.S32.HI R9, RZ, 0x1f, R9 ;  /* 0x0000001fff097819 */ /* 0x000fe40000011409 */
[----:B------:R-:W-:-:S03]  /*02e0*/  IADD3 R6, P0, P1, R20, R2, R19 ;  /* 0x0000000214067210 */ /* 0x000fc6000791e013 */
[----:B------:R-:W-:Y:S01]  /*02f0*/  IMAD R21, R9, 0x4307a7, RZ ;  /* 0x004307a709157824 */ /* 0x000fe200078e02ff */
[----:B------:R-:W-:Y:S01]  /*0300*/  SHF.R.S32.HI R9, RZ, 0x1f, R20 ;  /* 0x0000001fff097819 */ /* 0x000fe20000011414 */
[----:B------:R-:W-:Y:S01]  /*0310*/  IMAD R19, R7, 0x4c1906, RZ ;  /* 0x004c190607137824 */ /* 0x000fe200078e02ff */
[----:B------:R-:W-:Y:S01]  /*0320*/  SHF.R.S32.HI R20, RZ, 0x1f, R17 ;  /* 0x0000001fff147819 */ /* 0x000fe20000011411 */
[----:B------:R-:W-:Y:S02]  /*0330*/  IMAD.IADD R3, R3, 0x1, R21 ;  /* 0x0000000103037824 */ /* 0x000fe400078e0215 */
[----:B------:R-:W-:Y:S01]  /*0340*/  IMAD R21, R8, 0x4c1906, RZ ;  /* 0x004c190608157824 */ /* 0x000fe200078e02ff */
[-C--:B------:R-:W-:Y:S02]  /*0350*/  IADD3 R7, P2, P3, R19, R2.reuse, R17 ;  /* 0x0000000213077210 */ /* 0x080fe40007b5e011 */
[----:B------:R-:W-:Y:S02]  /*0360*/  IADD3.X R9, PT, PT, R9, R3, R10, P0, P1 ;  /* 0x0000000309097210 */ /* 0x000fe400007e240a */
[----:B------:R-:W-:-:S02]  /*0370*/  IADD3 R10, P0, P1, R18, R2, R11 ;  /* 0x00000002120a7210 */ /* 0x000fc4000791e00b */
[--C-:B------:R-:W-:Y:S02]  /*0380*/  IADD3 R8, P4, P5, R21, R2, R13.reuse ;  /* 0x0000000215087210 */ /* 0x100fe40007d9e00d */
[----:B------:R-:W-:Y:S02]  /*0390*/  SHF.R.S32.HI R2, RZ, 0x1f, R13 ;  /* 0x0000001fff027819 */ /* 0x000fe4000001140d */
[----:B------:R-:W-:Y:S02]  /*03a0*/  SHF.R.S32.HI R13, RZ, 0x1f, R18 ;  /* 0x0000001fff0d7819 */ /* 0x000fe40000011412 */
[----:B------:R-:W-:Y:S02]  /*03b0*/  SHF.R.S32.HI R18, RZ, 0x1f, R19 ;  /* 0x0000001fff127819 */ /* 0x000fe40000011413 */
[-C--:B------:R-:W-:Y:S02]  /*03c0*/  IADD3.X R13, PT, PT, R13, R3.reuse, R22, P0, P1 ;  /* 0x000000030d0d7210 */ /* 0x080fe400007e2416 */
[----:B------:R-:W-:-:S02]  /*03d0*/  IADD3.X R18, PT, PT, R18, R3, R20, P2, P3 ;  /* 0x0000000312127210 */ /* 0x000fc400017e6414 */
[----:B------:R-:W-:Y:S02]  /*03e0*/  SHF.R.S32.HI R17, RZ, 0x1f, R21 ;  /* 0x0000001fff117819 */ /* 0x000fe40000011415 */
[----:B------:R-:W-:Y:S02]  /*03f0*/  LOP3.LUT R20, R9, 0x5, RZ, 0x3c, !PT ;  /* 0x0000000509147812 */ /* 0x000fe400078e3cff */
[----:B------:R-:W-:Y:S02]  /*0400*/  LOP3.LUT R19, R6, 0xe434e432, RZ, 0x3c, !PT ;  /* 0xe434e43206137812 */ /* 0x000fe400078e3cff */
[----:B------:R-:W-:Y:S01]  /*0410*/  LOP3.LUT R6, R13, 0x5, RZ, 0x3c, !PT ;  /* 0x000000050d067812 */ /* 0x000fe200078e3cff */
[----:B------:R-:W-:Y:S01]  /*0420*/  IMAD R20, R20, -0x21131993, RZ ;  /* 0xdeece66d14147824 */ /* 0x000fe200078e02ff */
[----:B------:R-:W-:Y:S01]  /*0430*/  IADD3.X R17, PT, PT, R17, R3, R2, P4, P5 ;  /* 0x0000000311117210 */ /* 0x000fe200027ea402 */
[----:B------:R-:W-:Y:S01]  /*0440*/  IMAD.MOV.U32 R2, RZ, RZ, 0xb ;  /* 0x0000000bff027424 */ /* 0x000fe200078e00ff */
[----:B------:R-:W-:Y:S01]  /*0450*/  LOP3.LUT R13, R8, 0xe434e432, RZ, 0x3c, !PT ;  /* 0xe434e432080d7812 */ /* 0x000fe200078e3cff */
[----:B------:R-:W-:Y:S01]  /*0460*/  IMAD.MOV.U32 R3, RZ, RZ, 0x0 ;  /* 0x00000000ff037424 */ /* 0x000fe200078e00ff */
[----:B------:R-:W-:Y:S01]  /*0470*/  LOP3.LUT R8, R18, 0x5, RZ, 0x3c, !PT ;  /* 0x0000000512087812 */ /* 0x000fe200078e3cff */
[----:B------:R-:W-:Y:S01]  /*0480*/  IMAD R18, R6, -0x21131993, RZ ;  /* 0xdeece66d06127824 */ /* 0x000fe200078e02ff */
[----:B------:R-:W-:-:S02]  /*0490*/  LOP3.LUT R9, R10, 0xe434e432, RZ, 0x3c, !PT ;  /* 0xe434e4320a097812 */ /* 0x000fc400078e3cff */
[----:B------:R-:W-:Y:S01]  /*04a0*/  LOP3.LUT R10, R17, 0x5, RZ, 0x3c, !PT ;  /* 0x00000005110a7812 */ /* 0x000fe200078e3cff */
[----:B------:R-:W-:Y:S01]  /*04b0*/  IMAD R17, R19, 0x5, R20 ;  /* 0x0000000513117824 */ /* 0x000fe200078e0214 */
[----:B------:R-:W-:Y:S01]  /*04c0*/  LOP3.LUT R11, R7, 0xe434e432, RZ, 0x3c, !PT ;  /* 0xe434e432070b7812 */ /* 0x000fe200078e3cff */
[----:B------:R-:W-:Y:S02]  /*04d0*/  IMAD R20, R8, -0x21131993, RZ ;  /* 0xdeece66d08147824 */ /* 0x000fe400078e02ff */
[----:B------:R-:W-:-:S04]  /*04e0*/  IMAD.WIDE.U32 R6, R19, -0x21131993, R2 ;  /* 0xdeece66d13067825 */ /* 0x000fc800078e0002 */
[----:B------:R-:W-:Y:S02]  /*04f0*/  IMAD R19, R9, 0x5, R18 ;  /* 0x0000000509137824 */ /* 0x000fe400078e0212 */
[----:B------:R-:W-:Y:S02]  /*0500*/  IMAD R18, R10, -0x21131993, RZ ;  /* 0xdeece66d0a127824 */ /* 0x000fe400078e02ff */
[C---:B------:R-:W-:Y:S02]  /*0510*/  IMAD R21, R11.reuse, 0x5, R20 ;  /* 0x000000050b157824 */ /* 0x040fe400078e0214 */
[----:B------:R-:W-:-:S04]  /*0520*/  IMAD.WIDE.U32 R10, R11, -0x21131993, R2 ;  /* 0xdeece66d0b0a7825 */ /* 0x000fc800078e0002 */
[----:B------:R-:W-:-:S04]  /*0530*/  IMAD.WIDE.U32 R8, R9, -0x21131993, R2 ;  /* 0xdeece66d09087825 */ /* 0x000fc800078e0002 */
[----:B------:R-:W-:Y:S02]  /*0540*/  IMAD.IADD R17, R7, 0x1, R17 ;  /* 0x0000000107117824 */ /* 0x000fe400078e0211 */
[----:B------:R-:W-:Y:S02]  /*0550*/  IMAD.IADD R7, R11, 0x1, R21 ;  /* 0x000000010b077824 */ /* 0x000fe400078e0215 */
[C---:B------:R-:W-:Y:S01]  /*0560*/  IMAD.WIDE.U32 R2, R13.reuse, -0x21131993, R2 ;  /* 0xdeece66d0d027825 */ /* 0x040fe200078e0002 */
[----:B------:R-:W-:Y:S02]  /*0570*/  SHF.R.U64 R11, R6, 0x11, R17 ;  /* 0x00000011060b7819 */ /* 0x000fe40000001211 */
[----:B------:R-:W-:Y:S01]  /*0580*/  SHF.R.U64 R10, R10, 0x11, R7 ;  /* 0x000000110a0a7819 */ /* 0x000fe20000001207 */
[----:B------:R-:W-:Y:S02]  /*0590*/  IMAD R13, R13, 0x5, R18 ;  /* 0x000000050d0d7824 */ /* 0x000fe400078e0212 */
[----:B------:R-:W-:-:S02]  /*05a0*/  IMAD.IADD R9, R9, 0x1, R19 ;  /* 0x0000000109097824 */ /* 0x000fc400078e0213 */
[----:B------:R-:W-:Y:S01]  /*05b0*/  IMAD.IADD R7, R3, 0x1, R13 ;  /* 0x0000000103077824 */ /* 0x000fe200078e020d */
[----:B------:R-:W-:Y:S02]  /*05c0*/  LOP3.LUT R3, R11, 0x7fffffff, RZ, 0xc0, !PT ;  /* 0x7fffffff0b037812 */ /* 0x000fe400078ec0ff */
[----:B------:R-:W-:Y:S02]  /*05d0*/  SHF.R.U64 R6, R8, 0x11, R9 ;  /* 0x0000001108067819 */ /* 0x000fe40000001209 */
[----:B------:R-:W-:Y:S01]  /*05e0*/  SHF.R.U64 R7, R2, 0x11, R7 ;  /* 0x0000001102077819 */ /* 0x000fe20000001207 */
[----:B------:R-:W-:Y:S01]  /*05f0*/  IMAD R3, R3, -0x33333333, RZ ;  /* 0xcccccccd03037824 */ /* 0x000fe200078e02ff */
[----:B------:R-:W-:Y:S02]  /*0600*/  LOP3.LUT R6, R6, 0x7fffffff, RZ, 0xc0, !PT ;  /* 0x7fffffff06067812 */ /* 0x000fe400078ec0ff */
[----:B------:R-:W-:Y:S02]  /*0610*/  LOP3.LUT R2, R10, 0x7fffffff, RZ, 0xc0, !PT ;  /* 0x7fffffff0a027812 */ /* 0x000fe400078ec0ff */
[----:B------:R-:W-:Y:S01]  /*0620*/  LOP3.LUT R7, R7, 0x7fffffff, RZ, 0xc0, !PT ;  /* 0x7fffffff07077812 */ /* 0x000fe200078ec0ff */
[----:B------:R-:W-:Y:S01]  /*0630*/  IMAD R6, R6, -0x33333333, RZ ;  /* 0xcccccccd06067824 */ /* 0x000fe200078e02ff */
[----:B------:R-:W-:Y:S01]  /*0640*/  SHF.L.W.U32.HI R3, R3, 0x1f, R3 ;  /* 0x0000001f03037819 */ /* 0x000fe20000010e03 */
[----:B------:R-:W-:-:S02]  /*0650*/  IMAD R2, R2, -0x33333333, RZ ;  /* 0xcccccccd02027824 */ /* 0x000fc400078e02ff */
[----:B------:R-:W-:Y:S01]  /*0660*/  IMAD R7, R7, -0x33333333, RZ ;  /* 0xcccccccd07077824 */ /* 0x000fe200078e02ff */
[----:B------:R-:W-:Y:S02]  /*0670*/  SHF.L.W.U32.HI R6, R6, 0x1f, R6 ;  /* 0x0000001f06067819 */ /* 0x000fe40000010e06 */
[----:B------:R-:W-:Y:S02]  /*0680*/  SHF.L.W.U32.HI R2, R2, 0x1f, R2 ;  /* 0x0000001f02027819 */ /* 0x000fe40000010e02 */
[----:B------:R-:W-:Y:S02]  /*0690*/  ISETP.GE.U32.AND P0, PT, R3, 0x1999999a, PT ;  /* 0x1999999a0300780c */ /* 0x000fe40003f06070 */
[----:B------:R-:W-:Y:S02]  /*06a0*/  ISETP.GE.U32.AND P1, PT, R6, 0x1999999a, PT ;  /* 0x1999999a0600780c */ /* 0x000fe40003f26070 */
[----:B------:R-:W-:Y:S02]  /*06b0*/  SHF.L.W.U32.HI R7, R7, 0x1f, R7 ;  /* 0x0000001f07077819 */ /* 0x000fe40000010e07 */
[----:B------:R-:W-:-:S02]  /*06c0*/  ISETP.GE.U32.AND P2, PT, R2, 0x1999999a, PT ;  /* 0x1999999a0200780c */ /* 0x000fc40003f46070 */
[----:B------:R-:W-:Y:S02]  /*06d0*/  ISETP.GE.U32.AND P3, PT, R7, 0x1999999a, PT ;  /* 0x1999999a0700780c */ /* 0x000fe40003f66070 */
[----:B------:R-:W-:Y:S02]  /*06e0*/  SEL R2, RZ, 0x1, P0 ;  /* 0x00000001ff027807 */ /* 0x000fe40000000000 */
[----:B------:R-:W-:Y:S02]  /*06f0*/  SEL R3, RZ, 0x1, P1 ;  /* 0x00000001ff037807 */ /* 0x000fe40000800000 */
[----:B------:R-:W-:Y:S02]  /*0700*/  SEL R6, RZ, 0x1, P2 ;  /* 0x00000001ff067807 */ /* 0x000fe40001000000 */
[----:B------:R-:W-:Y:S02]  /*0710*/  SEL R8, RZ, 0x1, P3 ;  /* 0x00000001ff087807 */ /* 0x000fe40001800000 */
[----:B------:R-:W-:-:S02]  /*0720*/  SHF.L.U32 R2, R2, UR6, RZ ;  /* 0x0000000602027c19 */ /* 0x000fc400080006ff */
[----:B------:R-:W-:Y:S02]  /*0730*/  SHF.L.U32 R3, R3, UR7, RZ ;  /* 0x0000000703037c19 */ /* 0x000fe400080006ff */
[----:B------:R-:W-:Y:S01]  /*0740*/  SHF.L.U32 R7, R6, UR4, RZ ;  /* 0x0000000406077c19 */ /* 0x000fe200080006ff */
[----:B------:R-:W-:Y:S01]  /*0750*/  UMOV UR4, UR5 ;  /* 0x0000000500047c82 */ /* 0x000fe20008000000 */
[----:B------:R-:W-:Y:S02]  /*0760*/  SHF.L.U32 R8, R8, UR5, RZ ;  /* 0x0000000508087c19 */ /* 0x000fe400080006ff */
[----:B------:R-:W-:-:S04]  /*0770*/  LOP3.LUT R2, R3, R2, R5, 0xfe, !PT ;  /* 0x0000000203027212 */ /* 0x000fc800078efe05 */
[----:B------:R-:W-:Y:S01]  /*0780*/  LOP3.LUT R5, R8, R7, R2, 0xfe, !PT ;  /* 0x0000000708057212 */ /* 0x000fe200078efe02 */
[----:B------:R-:W-:Y:S06]  /*0790*/  BRA.U UP0, `(.L_x_22) ;  /* 0xfffffff900587547 */ /* 0x000fec000b83ffff */
[----:B------:R-:W0:Y:S02]  /*07a0*/  LDC.64 R2, c[0x0][0x390] ;  /* 0x0000e400ff027b82 */ /* 0x000e240000000a00 */
[----:B0-----:R-:W-:-:S05]  /*07b0*/  IMAD.WIDE.U32 R2, R4, 0x4, R2 ;  /* 0x0000000404027825 */ /* 0x001fca00078e0002 */
[----:B------:R-:W-:Y:S01]  /*07c0*/  STG.E desc[UR8][R2.64], R5 ;  /* 0x0000000502007986 */ /* 0x000fe2000c101908 */
[----:B------:R-:W-:Y:S05]  /*07d0*/  EXIT ;  /* 0x000000000000794d */ /* 0x000fea0003800000 */
.L_x_23:
        /* <DEDUP_REMOVED lines=10> */
.L_x_28:


//--------------------- .nv.shared._Z11findHighestPtS_Pi --------------------------
	.section	.nv.shared._Z11findHighestPtS_Pi,"aw",@nobits
	.sectionflags	@""
	.align	4
.nv.shared._Z11findHighestPtS_Pi:
	.zero		7168


//--------------------- .nv.shared.reserved.0     --------------------------
	.section	.nv.shared.reserved.0,"aw",@nobits
	.weak		__nv_reservedSMEM_offset_0_alias
	.size		__nv_reservedSMEM_offset_0_alias, 0, 64
	.other		__nv_reservedSMEM_offset_0_alias,@"STO_CUDA_RESERVED_SHARED STV_DEFAULT"
__nv_reservedSMEM_offset_0_alias:
	.zero		0
	.zero		64


//--------------------- .nv.constant0._Z11findHighestPtS_Pi --------------------------
	.section	.nv.constant0._Z11findHighestPtS_Pi,"a",@progbits
	.sectionflags	@""
	.align	4
.nv.constant0._Z11findHighestPtS_Pi:
	.zero		920


//--------------------- .nv.constant0._Z19calcSpawnableBlocksPs --------------------------
	.section	.nv.constant0._Z19calcSpawnableBlocksPs,"a",@progbits
	.sectionflags	@""
	.align	4
.nv.constant0._Z19calcSpawnableBlocksPs:
	.zero		904


//--------------------- .nv.constant0._Z5countPiPtiPsS1_ --------------------------
	.section	.nv.constant0._Z5countPiPtiPsS1_,"a",@progbits
	.sectionflags	@""
	.align	4
.nv.constant0._Z5countPiPtiPsS1_:
	.zero		936


//--------------------- .nv.constant0._Z4setXxiPi --------------------------
	.section	.nv.constant0._Z4setXxiPi,"a",@progbits
	.sectionflags	@""
	.align	4
.nv.constant0._Z4setXxiPi:
	.zero		920


//--------------------- .nv.constant0._Z11setInitialXxiPi --------------------------
	.section	.nv.constant0._Z11setInitialXxiPi,"a",@progbits
	.sectionflags	@""
	.align	4
.nv.constant0._Z11setInitialXxiPi:
	.zero		920


//--------------------- SYMBOLS --------------------------

	.type		.nv.reservedSmem.offset0,@object
	.size		.nv.reservedSmem.offset0,0x4
	.type		.nv.reservedSmem.cap,@object
	.size		.nv.reservedSmem.cap,0x4
